//
// Generated by NVIDIA NVVM Compiler
//
// Compiler Build ID: CL-36424714
// Cuda compilation tools, release 13.0, V13.0.88
// Based on NVVM 20.0.0
//

.version 9.0
.target sm_100
.address_size 64

	// .globl	my_kernel_kernel2
// _ZZ17my_kernel_kernel0E8red_buf0 has been demoted

.visible .entry my_kernel_kernel2(
	.param .u64 .ptr .align 1 my_kernel_kernel2_param_0,
	.param .u64 .ptr .align 1 my_kernel_kernel2_param_1,
	.param .u64 .ptr .align 1 my_kernel_kernel2_param_2,
	.param .u64 .ptr .align 1 my_kernel_kernel2_param_3
)
{
	.reg .b32 	%r<6>;
	.reg .b32 	%f<8>;
	.reg .b64 	%rd<15>;

	ld.param.u64 	%rd1, [my_kernel_kernel2_param_0];
	ld.param.u64 	%rd2, [my_kernel_kernel2_param_1];
	ld.param.u64 	%rd3, [my_kernel_kernel2_param_2];
	ld.param.u64 	%rd4, [my_kernel_kernel2_param_3];
	cvta.to.global.u64 	%rd5, %rd1;
	cvta.to.global.u64 	%rd6, %rd4;
	cvta.to.global.u64 	%rd7, %rd3;
	cvta.to.global.u64 	%rd8, %rd2;
	mov.u32 	%r1, %ctaid.x;
	shl.b32 	%r2, %r1, 1;
	mov.u32 	%r3, %tid.x;
	add.s32 	%r4, %r2, %r3;
	mul.wide.u32 	%rd9, %r4, 4;
	add.s64 	%rd10, %rd8, %rd9;
	ld.global.nc.f32 	%f1, [%rd10];
	shr.u32 	%r5, %r4, 8;
	mul.wide.u32 	%rd11, %r5, 4;
	add.s64 	%rd12, %rd7, %rd11;
	ld.global.nc.f32 	%f2, [%rd12];
	sub.f32 	%f3, %f1, %f2;
	mul.f32 	%f4, %f3, 0f3FB8AA3B;
	ex2.approx.f32 	%f5, %f4;
	add.s64 	%rd13, %rd6, %rd11;
	ld.global.nc.f32 	%f6, [%rd13];
	div.rn.f32 	%f7, %f5, %f6;
	add.s64 	%rd14, %rd5, %rd9;
	st.global.f32 	[%rd14], %f7;
	ret;

}
	// .globl	my_kernel_kernel0
.visible .entry my_kernel_kernel0(
	.param .u64 .ptr .align 1 my_kernel_kernel0_param_0,
	.param .u64 .ptr .align 1 my_kernel_kernel0_param_1
)
{
	.reg .pred 	%p<2>;
	.reg .b32 	%r<8>;
	.reg .b32 	%f<136>;
	.reg .b64 	%rd<9>;
	// demoted variable
	.shared .align 4 .b8 _ZZ17my_kernel_kernel0E8red_buf0[16];
	ld.param.u64 	%rd2, [my_kernel_kernel0_param_0];
	ld.param.u64 	%rd1, [my_kernel_kernel0_param_1];
	cvta.to.global.u64 	%rd3, %rd2;
	mov.u32 	%r1, %ctaid.x;
	shl.b32 	%r3, %r1, 8;
	mov.u32 	%r4, %tid.x;
	add.s32 	%r5, %r3, %r4;
	mul.wide.u32 	%rd4, %r5, 4;
	add.s64 	%rd5, %rd3, %rd4;
	ld.global.nc.f32 	%f1, [%rd5];
	max.f32 	%f2, %f1, 0fFF7FFFFD;
	ld.global.nc.f32 	%f3, [%rd5+16];
	max.f32 	%f4, %f2, %f3;
	ld.global.nc.f32 	%f5, [%rd5+32];
	max.f32 	%f6, %f4, %f5;
	ld.global.nc.f32 	%f7, [%rd5+48];
	max.f32 	%f8, %f6, %f7;
	ld.global.nc.f32 	%f9, [%rd5+64];
	max.f32 	%f10, %f8, %f9;
	ld.global.nc.f32 	%f11, [%rd5+80];
	max.f32 	%f12, %f10, %f11;
	ld.global.nc.f32 	%f13, [%rd5+96];
	max.f32 	%f14, %f12, %f13;
	ld.global.nc.f32 	%f15, [%rd5+112];
	max.f32 	%f16, %f14, %f15;
	ld.global.nc.f32 	%f17, [%rd5+128];
	max.f32 	%f18, %f16, %f17;
	ld.global.nc.f32 	%f19, [%rd5+144];
	max.f32 	%f20, %f18, %f19;
	ld.global.nc.f32 	%f21, [%rd5+160];
	max.f32 	%f22, %f20, %f21;
	ld.global.nc.f32 	%f23, [%rd5+176];
	max.f32 	%f24, %f22, %f23;
	ld.global.nc.f32 	%f25, [%rd5+192];
	max.f32 	%f26, %f24, %f25;
	ld.global.nc.f32 	%f27, [%rd5+208];
	max.f32 	%f28, %f26, %f27;
	ld.global.nc.f32 	%f29, [%rd5+224];
	max.f32 	%f30, %f28, %f29;
	ld.global.nc.f32 	%f31, [%rd5+240];
	max.f32 	%f32, %f30, %f31;
	ld.global.nc.f32 	%f33, [%rd5+256];
	max.f32 	%f34, %f32, %f33;
	ld.global.nc.f32 	%f35, [%rd5+272];
	max.f32 	%f36, %f34, %f35;
	ld.global.nc.f32 	%f37, [%rd5+288];
	max.f32 	%f38, %f36, %f37;
	ld.global.nc.f32 	%f39, [%rd5+304];
	max.f32 	%f40, %f38, %f39;
	ld.global.nc.f32 	%f41, [%rd5+320];
	max.f32 	%f42, %f40, %f41;
	ld.global.nc.f32 	%f43, [%rd5+336];
	max.f32 	%f44, %f42, %f43;
	ld.global.nc.f32 	%f45, [%rd5+352];
	max.f32 	%f46, %f44, %f45;
	ld.global.nc.f32 	%f47, [%rd5+368];
	max.f32 	%f48, %f46, %f47;
	ld.global.nc.f32 	%f49, [%rd5+384];
	max.f32 	%f50, %f48, %f49;
	ld.global.nc.f32 	%f51, [%rd5+400];
	max.f32 	%f52, %f50, %f51;
	ld.global.nc.f32 	%f53, [%rd5+416];
	max.f32 	%f54, %f52, %f53;
	ld.global.nc.f32 	%f55, [%rd5+432];
	max.f32 	%f56, %f54, %f55;
	ld.global.nc.f32 	%f57, [%rd5+448];
	max.f32 	%f58, %f56, %f57;
	ld.global.nc.f32 	%f59, [%rd5+464];
	max.f32 	%f60, %f58, %f59;
	ld.global.nc.f32 	%f61, [%rd5+480];
	max.f32 	%f62, %f60, %f61;
	ld.global.nc.f32 	%f63, [%rd5+496];
	max.f32 	%f64, %f62, %f63;
	ld.global.nc.f32 	%f65, [%rd5+512];
	max.f32 	%f66, %f64, %f65;
	ld.global.nc.f32 	%f67, [%rd5+528];
	max.f32 	%f68, %f66, %f67;
	ld.global.nc.f32 	%f69, [%rd5+544];
	max.f32 	%f70, %f68, %f69;
	ld.global.nc.f32 	%f71, [%rd5+560];
	max.f32 	%f72, %f70, %f71;
	ld.global.nc.f32 	%f73, [%rd5+576];
	max.f32 	%f74, %f72, %f73;
	ld.global.nc.f32 	%f75, [%rd5+592];
	max.f32 	%f76, %f74, %f75;
	ld.global.nc.f32 	%f77, [%rd5+608];
	max.f32 	%f78, %f76, %f77;
	ld.global.nc.f32 	%f79, [%rd5+624];
	max.f32 	%f80, %f78, %f79;
	ld.global.nc.f32 	%f81, [%rd5+640];
	max.f32 	%f82, %f80, %f81;
	ld.global.nc.f32 	%f83, [%rd5+656];
	max.f32 	%f84, %f82, %f83;
	ld.global.nc.f32 	%f85, [%rd5+672];
	max.f32 	%f86, %f84, %f85;
	ld.global.nc.f32 	%f87, [%rd5+688];
	max.f32 	%f88, %f86, %f87;
	ld.global.nc.f32 	%f89, [%rd5+704];
	max.f32 	%f90, %f88, %f89;
	ld.global.nc.f32 	%f91, [%rd5+720];
	max.f32 	%f92, %f90, %f91;
	ld.global.nc.f32 	%f93, [%rd5+736];
	max.f32 	%f94, %f92, %f93;
	ld.global.nc.f32 	%f95, [%rd5+752];
	max.f32 	%f96, %f94, %f95;
	ld.global.nc.f32 	%f97, [%rd5+768];
	max.f32 	%f98, %f96, %f97;
	ld.global.nc.f32 	%f99, [%rd5+784];
	max.f32 	%f100, %f98, %f99;
	ld.global.nc.f32 	%f101, [%rd5+800];
	max.f32 	%f102, %f100, %f101;
	ld.global.nc.f32 	%f103, [%rd5+816];
	max.f32 	%f104, %f102, %f103;
	ld.global.nc.f32 	%f105, [%rd5+832];
	max.f32 	%f106, %f104, %f105;
	ld.global.nc.f32 	%f107, [%rd5+848];
	max.f32 	%f108, %f106, %f107;
	ld.global.nc.f32 	%f109, [%rd5+864];
	max.f32 	%f110, %f108, %f109;
	ld.global.nc.f32 	%f111, [%rd5+880];
	max.f32 	%f112, %f110, %f111;
	ld.global.nc.f32 	%f113, [%rd5+896];
	max.f32 	%f114, %f112, %f113;
	ld.global.nc.f32 	%f115, [%rd5+912];
	max.f32 	%f116, %f114, %f115;
	ld.global.nc.f32 	%f117, [%rd5+928];
	max.f32 	%f118, %f116, %f117;
	ld.global.nc.f32 	%f119, [%rd5+944];
	max.f32 	%f120, %f118, %f119;
	ld.global.nc.f32 	%f121, [%rd5+960];
	max.f32 	%f122, %f120, %f121;
	ld.global.nc.f32 	%f123, [%rd5+976];
	max.f32 	%f124, %f122, %f123;
	ld.global.nc.f32 	%f125, [%rd5+992];
	max.f32 	%f126, %f124, %f125;
	ld.global.nc.f32 	%f127, [%rd5+1008];
	max.f32 	%f128, %f126, %f127;
	bar.sync 	0;
	shl.b32 	%r6, %r4, 2;
	mov.u32 	%r7, _ZZ17my_kernel_kernel0E8red_buf0;
	add.s32 	%r2, %r7, %r6;
	st.volatile.shared.f32 	[%r2], %f128;
	bar.sync 	0;
	setp.gt.u32 	%p1, %r4, 1;
	@%p1 bra 	$L__BB1_2;
	ld.volatile.shared.f32 	%f129, [%r2];
	ld.volatile.shared.f32 	%f130, [%r2+8];
	max.f32 	%f131, %f129, %f130;
	st.volatile.shared.f32 	[%r2], %f131;
	ld.volatile.shared.f32 	%f132, [%r2];
	ld.volatile.shared.f32 	%f133, [%r2+4];
	max.f32 	%f134, %f132, %f133;
	st.volatile.shared.f32 	[%r2], %f134;
$L__BB1_2:
	cvta.to.global.u64 	%rd6, %rd1;
	bar.sync 	0;
	ld.volatile.shared.f32 	%f135, [_ZZ17my_kernel_kernel0E8red_buf0];
	mul.wide.u32 	%rd7, %r1, 4;
	add.s64 	%rd8, %rd6, %rd7;
	st.global.f32 	[%rd8], %f135;
	ret;

}
	// .globl	my_kernel_kernel1
.visible .entry my_kernel_kernel1(
	.param .u64 .ptr .align 1 my_kernel_kernel1_param_0,
	.param .u64 .ptr .align 1 my_kernel_kernel1_param_1,
	.param .u64 .ptr .align 1 my_kernel_kernel1_param_2
)
{
	.reg .pred 	%p<2>;
	.reg .b32 	%r<6>;
	.reg .b32 	%f<85>;
	.reg .b64 	%rd<16>;

	ld.param.u64 	%rd5, [my_kernel_kernel1_param_0];
	ld.param.u64 	%rd6, [my_kernel_kernel1_param_1];
	ld.param.u64 	%rd7, [my_kernel_kernel1_param_2];
	cvta.to.global.u64 	%rd8, %rd7;
	cvta.to.global.u64 	%rd9, %rd6;
	cvta.to.global.u64 	%rd10, %rd5;
	mov.u32 	%r4, %ctaid.x;
	mul.wide.u32 	%rd11, %r4, 4;
	add.s64 	%rd1, %rd10, %rd11;
	add.s64 	%rd12, %rd8, %rd11;
	ld.global.nc.f32 	%f1, [%rd12];
	mul.wide.u32 	%rd13, %r4, 1024;
	add.s64 	%rd14, %rd13, %rd9;
	add.s64 	%rd15, %rd14, 32;
	mov.b32 	%r5, 0;
	mov.f32 	%f84, 0f00000000;
$L__BB2_1:
	ld.global.nc.f32 	%f5, [%rd15+-32];
	sub.f32 	%f6, %f5, %f1;
	mul.f32 	%f7, %f6, 0f3FB8AA3B;
	ex2.approx.f32 	%f8, %f7;
	add.f32 	%f9, %f84, %f8;
	ld.global.nc.f32 	%f10, [%rd15+-28];
	sub.f32 	%f11, %f10, %f1;
	mul.f32 	%f12, %f11, 0f3FB8AA3B;
	ex2.approx.f32 	%f13, %f12;
	add.f32 	%f14, %f9, %f13;
	ld.global.nc.f32 	%f15, [%rd15+-24];
	sub.f32 	%f16, %f15, %f1;
	mul.f32 	%f17, %f16, 0f3FB8AA3B;
	ex2.approx.f32 	%f18, %f17;
	add.f32 	%f19, %f14, %f18;
	ld.global.nc.f32 	%f20, [%rd15+-20];
	sub.f32 	%f21, %f20, %f1;
	mul.f32 	%f22, %f21, 0f3FB8AA3B;
	ex2.approx.f32 	%f23, %f22;
	add.f32 	%f24, %f19, %f23;
	ld.global.nc.f32 	%f25, [%rd15+-16];
	sub.f32 	%f26, %f25, %f1;
	mul.f32 	%f27, %f26, 0f3FB8AA3B;
	ex2.approx.f32 	%f28, %f27;
	add.f32 	%f29, %f24, %f28;
	ld.global.nc.f32 	%f30, [%rd15+-12];
	sub.f32 	%f31, %f30, %f1;
	mul.f32 	%f32, %f31, 0f3FB8AA3B;
	ex2.approx.f32 	%f33, %f32;
	add.f32 	%f34, %f29, %f33;
	ld.global.nc.f32 	%f35, [%rd15+-8];
	sub.f32 	%f36, %f35, %f1;
	mul.f32 	%f37, %f36, 0f3FB8AA3B;
	ex2.approx.f32 	%f38, %f37;
	add.f32 	%f39, %f34, %f38;
	ld.global.nc.f32 	%f40, [%rd15+-4];
	sub.f32 	%f41, %f40, %f1;
	mul.f32 	%f42, %f41, 0f3FB8AA3B;
	ex2.approx.f32 	%f43, %f42;
	add.f32 	%f44, %f39, %f43;
	ld.global.nc.f32 	%f45, [%rd15];
	sub.f32 	%f46, %f45, %f1;
	mul.f32 	%f47, %f46, 0f3FB8AA3B;
	ex2.approx.f32 	%f48, %f47;
	add.f32 	%f49, %f44, %f48;
	ld.global.nc.f32 	%f50, [%rd15+4];
	sub.f32 	%f51, %f50, %f1;
	mul.f32 	%f52, %f51, 0f3FB8AA3B;
	ex2.approx.f32 	%f53, %f52;
	add.f32 	%f54, %f49, %f53;
	ld.global.nc.f32 	%f55, [%rd15+8];
	sub.f32 	%f56, %f55, %f1;
	mul.f32 	%f57, %f56, 0f3FB8AA3B;
	ex2.approx.f32 	%f58, %f57;
	add.f32 	%f59, %f54, %f58;
	ld.global.nc.f32 	%f60, [%rd15+12];
	sub.f32 	%f61, %f60, %f1;
	mul.f32 	%f62, %f61, 0f3FB8AA3B;
	ex2.approx.f32 	%f63, %f62;
	add.f32 	%f64, %f59, %f63;
	ld.global.nc.f32 	%f65, [%rd15+16];
	sub.f32 	%f66, %f65, %f1;
	mul.f32 	%f67, %f66, 0f3FB8AA3B;
	ex2.approx.f32 	%f68, %f67;
	add.f32 	%f69, %f64, %f68;
	ld.global.nc.f32 	%f70, [%rd15+20];
	sub.f32 	%f71, %f70, %f1;
	mul.f32 	%f72, %f71, 0f3FB8AA3B;
	ex2.approx.f32 	%f73, %f72;
	add.f32 	%f74, %f69, %f73;
	ld.global.nc.f32 	%f75, [%rd15+24];
	sub.f32 	%f76, %f75, %f1;
	mul.f32 	%f77, %f76, 0f3FB8AA3B;
	ex2.approx.f32 	%f78, %f77;
	add.f32 	%f79, %f74, %f78;
	ld.global.nc.f32 	%f80, [%rd15+28];
	sub.f32 	%f81, %f80, %f1;
	mul.f32 	%f82, %f81, 0f3FB8AA3B;
	ex2.approx.f32 	%f83, %f82;
	add.f32 	%f84, %f79, %f83;
	add.s32 	%r5, %r5, 16;
	add.s64 	%rd15, %rd15, 64;
	setp.ne.s32 	%p1, %r5, 256;
	@%p1 bra 	$L__BB2_1;
	st.global.f32 	[%rd1], %f84;
	ret;

}


// ===== COMPILED SASS (sm_100) =====

	.target	sm_100

	.elftype	@"ET_EXEC"


//--------------------- .note.nv.tkinfo           --------------------------
	.section	.note.nv.tkinfo,"",@"SHT_NOTE"
	.sectionflags	@"SHF_NOTE_NV_TKINFO"
	.tkinfo
        /*0018*/ 	.word	0x00000002
        /*0030*/ 	.string	""
        /*0030*/ 	.string	"ptxas"
        /*0030*/ 	.string	"Cuda compilation tools, release 13.0, V13.0.88"
        /*0030*/ 	.string	"Build cuda_13.0.r13.0/compiler.36424714_0"
        /*0030*/ 	.string	"-arch sm_100 -m 64 "



//--------------------- .note.nv.cuinfo           --------------------------
	.section	.note.nv.cuinfo,"",@"SHT_NOTE"
	.sectionflags	@"SHF_NOTE_NV_CUINFO"
        /*0018*/ 	.short	0x0002
        /*001a*/ 	.short	0x0064
        /*001c*/ 	.short	0x0082
	.zero		2


//--------------------- .nv.info                  --------------------------
	.section	.nv.info,"",@"SHT_CUDA_INFO"
	.align	4


	//----- nvinfo : EIATTR_REGCOUNT
	.align		4
        /*0000*/ 	.byte	0x04, 0x2f
        /*0002*/ 	.short	(.L_1 - .L_0)
	.align		4
.L_0:
        /*0004*/ 	.word	index@(my_kernel_kernel2)
        /*0008*/ 	.word	0x0000000f


	//----- nvinfo : EIATTR_FRAME_SIZE
	.align		4
.L_1:
        /*000c*/ 	.byte	0x04, 0x11
        /*000e*/ 	.short	(.L_3 - .L_2)
	.align		4
.L_2:
        /*0010*/ 	.word	index@($__internal_0_$__cuda_sm3x_div_rn_noftz_f32_slowpath)
        /*0014*/ 	.word	0x00000000


	//----- nvinfo : EIATTR_FRAME_SIZE
	.align		4
.L_3:
        /*0018*/ 	.byte	0x04, 0x11
        /*001a*/ 	.short	(.L_5 - .L_4)
	.align		4
.L_4:
        /*001c*/ 	.word	index@(my_kernel_kernel2)
        /*0020*/ 	.word	0x00000000


	//----- nvinfo : EIATTR_REGCOUNT
	.align		4
.L_5:
        /*0024*/ 	.byte	0x04, 0x2f
        /*0026*/ 	.short	(.L_7 - .L_6)
	.align		4
.L_6:
        /*0028*/ 	.word	index@(my_kernel_kernel0)
        /*002c*/ 	.word	0x0000001e


	//----- nvinfo : EIATTR_FRAME_SIZE
	.align		4
.L_7:
        /*0030*/ 	.byte	0x04, 0x11
        /*0032*/ 	.short	(.L_9 - .L_8)
	.align		4
.L_8:
        /*0034*/ 	.word	index@(my_kernel_kernel0)
        /*0038*/ 	.word	0x00000000


	//----- nvinfo : EIATTR_REGCOUNT
	.align		4
.L_9:
        /*003c*/ 	.byte	0x04, 0x2f
        /*003e*/ 	.short	(.L_11 - .L_10)
	.align		4
.L_10:
        /*0040*/ 	.word	index@(my_kernel_kernel1)
        /*0044*/ 	.word	0x00000020


	//----- nvinfo : EIATTR_FRAME_SIZE
	.align		4
.L_11:
        /*0048*/ 	.byte	0x04, 0x11
        /*004a*/ 	.short	(.L_13 - .L_12)
	.align		4
.L_12:
        /*004c*/ 	.word	index@(my_kernel_kernel1)
        /*0050*/ 	.word	0x00000000


	//----- nvinfo : EIATTR_MIN_STACK_SIZE
	.align		4
.L_13:
        /*0054*/ 	.byte	0x04, 0x12
        /*0056*/ 	.short	(.L_15 - .L_14)
	.align		4
.L_14:
        /*0058*/ 	.word	index@(my_kernel_kernel1)
        /*005c*/ 	.word	0x00000000


	//----- nvinfo : EIATTR_MIN_STACK_SIZE
	.align		4
.L_15:
        /*0060*/ 	.byte	0x04, 0x12
        /*0062*/ 	.short	(.L_17 - .L_16)
	.align		4
.L_16:
        /*0064*/ 	.word	index@(my_kernel_kernel0)
        /*0068*/ 	.word	0x00000000


	//----- nvinfo : EIATTR_MIN_STACK_SIZE
	.align		4
.L_17:
        /*006c*/ 	.byte	0x04, 0x12
        /*006e*/ 	.short	(.L_19 - .L_18)
	.align		4
.L_18:
        /*0070*/ 	.word	index@(my_kernel_kernel2)
        /*0074*/ 	.word	0x00000000
.L_19:


//--------------------- .nv.compat                --------------------------
	.section	.nv.compat,"",@"SHT_CUDA_COMPAT_INFO"
	.align	4
        /*0000*/ 	.byte	0x02, 0x09, 0x00, 0x00, 0x02, 0x02, 0x01, 0x00, 0x02, 0x05, 0x05, 0x00, 0x03, 0x07, 0x01, 0x01
        /*0010*/ 	.byte	0x02, 0x03, 0x00, 0x00, 0x02, 0x06, 0x01, 0x00, 0x04, 0x0b, 0x08, 0x00, 0x01, 0x00, 0x00, 0x00
        /*0020*/ 	.byte	0x00, 0x00, 0x00, 0x00


//--------------------- .nv.info.my_kernel_kernel1 --------------------------
	.section	.nv.info.my_kernel_kernel1,"",@"SHT_CUDA_INFO"
	.sectionflags	@""
	.align	4


	//----- nvinfo : EIATTR_CUDA_API_VERSION
	.align		4
        /*0000*/ 	.byte	0x04, 0x37
        /*0002*/ 	.short	(.L_21 - .L_20)
.L_20:
        /*0004*/ 	.word	0x00000082


	//----- nvinfo : EIATTR_KPARAM_INFO
	.align		4
.L_21:
        /*0008*/ 	.byte	0x04, 0x17
        /*000a*/ 	.short	(.L_23 - .L_22)
.L_22:
        /*000c*/ 	.word	0x00000000
        /*0010*/ 	.short	0x0002
        /*0012*/ 	.short	0x0010
        /*0014*/ 	.byte	0x00, 0xf5, 0x21, 0x00


	//----- nvinfo : EIATTR_KPARAM_INFO
	.align		4
.L_23:
        /*0018*/ 	.byte	0x04, 0x17
        /*001a*/ 	.short	(.L_25 - .L_24)
.L_24:
        /*001c*/ 	.word	0x00000000
        /*0020*/ 	.short	0x0001
        /*0022*/ 	.short	0x0008
        /*0024*/ 	.byte	0x00, 0xf5, 0x21, 0x00


	//----- nvinfo : EIATTR_KPARAM_INFO
	.align		4
.L_25:
        /*0028*/ 	.byte	0x04, 0x17
        /*002a*/ 	.short	(.L_27 - .L_26)
.L_26:
        /*002c*/ 	.word	0x00000000
        /*0030*/ 	.short	0x0000
        /*0032*/ 	.short	0x0000
        /*0034*/ 	.byte	0x00, 0xf5, 0x21, 0x00


	//----- nvinfo : EIATTR_SPARSE_MMA_MASK
	.align		4
.L_27:
        /*0038*/ 	.byte	0x03, 0x50
        /*003a*/ 	.short	0x0000


	//----- nvinfo : EIATTR_MAXREG_COUNT
	.align		4
        /*003c*/ 	.byte	0x03, 0x1b
        /*003e*/ 	.short	0x00ff


	//----- nvinfo : EIATTR_MERCURY_ISA_VERSION
	.align		4
        /*0040*/ 	.byte	0x03, 0x5f
        /*0042*/ 	.short	0x0101


	//----- nvinfo : EIATTR_VRC_CTA_INIT_COUNT
	.align		4
        /*0044*/ 	.byte	0x02, 0x4a
	.zero		1
	.zero		1


	//----- nvinfo : EIATTR_EXIT_INSTR_OFFSETS
	.align		4
        /*0048*/ 	.byte	0x04, 0x1c
        /*004a*/ 	.short	(.L_29 - .L_28)


	//   ....[0]....
.L_28:
        /*004c*/ 	.word	0x00000940


	//----- nvinfo : EIATTR_CBANK_PARAM_SIZE
	.align		4
.L_29:
        /*0050*/ 	.byte	0x03, 0x19
        /*0052*/ 	.short	0x0018


	//----- nvinfo : EIATTR_PARAM_CBANK
	.align		4
        /*0054*/ 	.byte	0x04, 0x0a
        /*0056*/ 	.short	(.L_31 - .L_30)
	.align		4
.L_30:
        /*0058*/ 	.word	index@(.nv.constant0.my_kernel_kernel1)
        /*005c*/ 	.short	0x0380
        /*005e*/ 	.short	0x0018


	//----- nvinfo : EIATTR_SW_WAR
	.align		4
.L_31:
        /*0060*/ 	.byte	0x04, 0x36
        /*0062*/ 	.short	(.L_33 - .L_32)
.L_32:
        /*0064*/ 	.word	0x00000008
.L_33:


//--------------------- .nv.info.my_kernel_kernel0 --------------------------
	.section	.nv.info.my_kernel_kernel0,"",@"SHT_CUDA_INFO"
	.sectionflags	@""
	.align	4


	//----- nvinfo : EIATTR_CUDA_API_VERSION
	.align		4
        /*0000*/ 	.byte	0x04, 0x37
        /*0002*/ 	.short	(.L_35 - .L_34)
.L_34:
        /*0004*/ 	.word	0x00000082


	//----- nvinfo : EIATTR_KPARAM_INFO
	.align		4
.L_35:
        /*0008*/ 	.byte	0x04, 0x17
        /*000a*/ 	.short	(.L_37 - .L_36)
.L_36:
        /*000c*/ 	.word	0x00000000
        /*0010*/ 	.short	0x0001
        /*0012*/ 	.short	0x0008
        /*0014*/ 	.byte	0x00, 0xf5, 0x21, 0x00


	//----- nvinfo : EIATTR_KPARAM_INFO
	.align		4
.L_37:
        /*0018*/ 	.byte	0x04, 0x17
        /*001a*/ 	.short	(.L_39 - .L_38)
.L_38:
        /*001c*/ 	.word	0x00000000
        /*0020*/ 	.short	0x0000
        /*0022*/ 	.short	0x0000
        /*0024*/ 	.byte	0x00, 0xf5, 0x21, 0x00


	//----- nvinfo : EIATTR_SPARSE_MMA_MASK
	.align		4
.L_39:
        /*0028*/ 	.byte	0x03, 0x50
        /*002a*/ 	.short	0x0000


	//----- nvinfo : EIATTR_MAXREG_COUNT
	.align		4
        /*002c*/ 	.byte	0x03, 0x1b
        /*002e*/ 	.short	0x00ff


	//----- nvinfo : EIATTR_NUM_BARRIERS
	.align		4
        /*0030*/ 	.byte	0x02, 0x4c
        /*0032*/ 	.byte	0x01
	.zero		1


	//----- nvinfo : EIATTR_MERCURY_ISA_VERSION
	.align		4
        /*0034*/ 	.byte	0x03, 0x5f
        /*0036*/ 	.short	0x0101


	//----- nvinfo : EIATTR_VRC_CTA_INIT_COUNT
	.align		4
        /*0038*/ 	.byte	0x02, 0x4a
	.zero		1
	.zero		1


	//----- nvinfo : EIATTR_EXIT_INSTR_OFFSETS
	.align		4
        /*003c*/ 	.byte	0x04, 0x1c
        /*003e*/ 	.short	(.L_41 - .L_40)


	//   ....[0]....
.L_40:
        /*0040*/ 	.word	0x000007c0


	//----- nvinfo : EIATTR_CBANK_PARAM_SIZE
	.align		4
.L_41:
        /*0044*/ 	.byte	0x03, 0x19
        /*0046*/ 	.short	0x0010


	//----- nvinfo : EIATTR_PARAM_CBANK
	.align		4
        /*0048*/ 	.byte	0x04, 0x0a
        /*004a*/ 	.short	(.L_43 - .L_42)
	.align		4
.L_42:
        /*004c*/ 	.word	index@(.nv.constant0.my_kernel_kernel0)
        /*0050*/ 	.short	0x0380
        /*0052*/ 	.short	0x0010


	//----- nvinfo : EIATTR_SW_WAR
	.align		4
.L_43:
        /*0054*/ 	.byte	0x04, 0x36
        /*0056*/ 	.short	(.L_45 - .L_44)
.L_44:
        /*0058*/ 	.word	0x00000008
.L_45:


//--------------------- .nv.info.my_kernel_kernel2 --------------------------
	.section	.nv.info.my_kernel_kernel2,"",@"SHT_CUDA_INFO"
	.sectionflags	@""
	.align	4


	//----- nvinfo : EIATTR_CUDA_API_VERSION
	.align		4
        /*0000*/ 	.byte	0x04, 0x37
        /*0002*/ 	.short	(.L_47 - .L_46)
.L_46:
        /*0004*/ 	.word	0x00000082


	//----- nvinfo : EIATTR_KPARAM_INFO
	.align		4
.L_47:
        /*0008*/ 	.byte	0x04, 0x17
        /*000a*/ 	.short	(.L_49 - .L_48)
.L_48:
        /*000c*/ 	.word	0x00000000
        /*0010*/ 	.short	0x0003
        /*0012*/ 	.short	0x0018
        /*0014*/ 	.byte	0x00, 0xf5, 0x21, 0x00


	//----- nvinfo : EIATTR_KPARAM_INFO
	.align		4
.L_49:
        /*0018*/ 	.byte	0x04, 0x17
        /*001a*/ 	.short	(.L_51 - .L_50)
.L_50:
        /*001c*/ 	.word	0x00000000
        /*0020*/ 	.short	0x0002
        /*0022*/ 	.short	0x0010
        /*0024*/ 	.byte	0x00, 0xf5, 0x21, 0x00


	//----- nvinfo : EIATTR_KPARAM_INFO
	.align		4
.L_51:
        /*0028*/ 	.byte	0x04, 0x17
        /*002a*/ 	.short	(.L_53 - .L_52)
.L_52:
        /*002c*/ 	.word	0x00000000
        /*0030*/ 	.short	0x0001
        /*0032*/ 	.short	0x0008
        /*0034*/ 	.byte	0x00, 0xf5, 0x21, 0x00


	//----- nvinfo : EIATTR_KPARAM_INFO
	.align		4
.L_53:
        /*0038*/ 	.byte	0x04, 0x17
        /*003a*/ 	.short	(.L_55 - .L_54)
.L_54:
        /*003c*/ 	.word	0x00000000
        /*0040*/ 	.short	0x0000
        /*0042*/ 	.short	0x0000
        /*0044*/ 	.byte	0x00, 0xf5, 0x21, 0x00


	//----- nvinfo : EIATTR_SPARSE_MMA_MASK
	.align		4
.L_55:
        /*0048*/ 	.byte	0x03, 0x50
        /*004a*/ 	.short	0x0000


	//----- nvinfo : EIATTR_MAXREG_COUNT
	.align		4
        /*004c*/ 	.byte	0x03, 0x1b
        /*004e*/ 	.short	0x00ff


	//----- nvinfo : EIATTR_MERCURY_ISA_VERSION
	.align		4
        /*0050*/ 	.byte	0x03, 0x5f
        /*0052*/ 	.short	0x0101


	//----- nvinfo : EIATTR_VRC_CTA_INIT_COUNT
	.align		4
        /*0054*/ 	.byte	0x02, 0x4a
	.zero		1
	.zero		1


	//----- nvinfo : EIATTR_EXIT_INSTR_OFFSETS
	.align		4
        /*0058*/ 	.byte	0x04, 0x1c
        /*005a*/ 	.short	(.L_57 - .L_56)


	//   ....[0]....
.L_56:
        /*005c*/ 	.word	0x00000250


	//----- nvinfo : EIATTR_CRS_STACK_SIZE
	.align		4
.L_57:
        /*0060*/ 	.byte	0x04, 0x1e
        /*0062*/ 	.short	(.L_59 - .L_58)
.L_58:
        /*0064*/ 	.word	0x00000000


	//----- nvinfo : EIATTR_CBANK_PARAM_SIZE
	.align		4
.L_59:
        /*0068*/ 	.byte	0x03, 0x19
        /*006a*/ 	.short	0x0020


	//----- nvinfo : EIATTR_PARAM_CBANK
	.align		4
        /*006c*/ 	.byte	0x04, 0x0a
        /*006e*/ 	.short	(.L_61 - .L_60)
	.align		4
.L_60:
        /*0070*/ 	.word	index@(.nv.constant0.my_kernel_kernel2)
        /*0074*/ 	.short	0x0380
        /*0076*/ 	.short	0x0020


	//----- nvinfo : EIATTR_SW_WAR
	.align		4
.L_61:
        /*0078*/ 	.byte	0x04, 0x36
        /*007a*/ 	.short	(.L_63 - .L_62)
.L_62:
        /*007c*/ 	.word	0x00000008
.L_63:


//--------------------- .nv.callgraph             --------------------------
	.section	.nv.callgraph,"",@"SHT_CUDA_CALLGRAPH"
	.align	4
	.sectionentsize	8
	.align		4
        /*0000*/ 	.word	0x00000000
	.align		4
        /*0004*/ 	.word	0xffffffff
	.align		4
        /*0008*/ 	.word	0x00000000
	.align		4
        /*000c*/ 	.word	0xfffffffe
	.align		4
        /*0010*/ 	.word	0x00000000
	.align		4
        /*0014*/ 	.word	0xfffffffd
	.align		4
        /*0018*/ 	.word	0x00000000
	.align		4
        /*001c*/ 	.word	0xfffffffc


//--------------------- .text.my_kernel_kernel1   --------------------------
	.section	.text.my_kernel_kernel1,"ax",@progbits
	.align	128
        .global         my_kernel_kernel1
        .type           my_kernel_kernel1,@function
        .size           my_kernel_kernel1,(.L_x_18 - my_kernel_kernel1)
        .other          my_kernel_kernel1,@"STO_CUDA_ENTRY STV_DEFAULT"
my_kernel_kernel1:
.text.my_kernel_kernel1:
[----:B------:R-:W-:Y:S01]  /*0000*/  LDC R1, c[0x0][0x37c] ;  /* 0x0000df00ff017b82 */ /* 0x000fe20000000800 */
[----:B------:R-:W0:Y:S07]  /*0010*/  S2R R9, SR_CTAID.X ;  /* 0x0000000000097919 */ /* 0x000e2e0000002500 */
[----:B------:R-:W0:Y:S01]  /*0020*/  LDC.64 R2, c[0x0][0x390] ;  /* 0x0000e400ff027b82 */ /* 0x000e220000000a00 */
[----:B------:R-:W1:Y:S07]  /*0030*/  LDCU.64 UR6, c[0x0][0x358] ;  /* 0x00006b00ff0677ac */ /* 0x000e6e0008000a00 */
[----:B------:R-:W2:Y:S08]  /*0040*/  LDC.64 R6, c[0x0][0x388] ;  /* 0x0000e200ff067b82 */ /* 0x000eb00000000a00 */
[----:B------:R-:W3:Y:S01]  /*0050*/  LDC.64 R4, c[0x0][0x380] ;  /* 0x0000e000ff047b82 */ /* 0x000ee20000000a00 */
[----:B------:R-:W-:Y:S01]  /*0060*/  HFMA2 R21, -RZ, RZ, 0, 0 ;  /* 0x00000000ff157431 */ /* 0x000fe200000001ff */
[----:B------:R-:W-:Y:S01]  /*0070*/  UMOV UR4, URZ ;  /* 0x000000ff00047c82 */ /* 0x000fe20008000000 */
[----:B0-----:R-:W-:-:S04]  /*0080*/  IMAD.WIDE.U32 R2, R9, 0x4, R2 ;  /* 0x0000000409027825 */ /* 0x001fc800078e0002 */
[C---:B--2---:R-:W-:Y:S01]  /*0090*/  IMAD.WIDE.U32 R6, R9.reuse, 0x400, R6 ;  /* 0x0000040009067825 */ /* 0x044fe200078e0006 */
[----:B-1----:R0:W5:Y:S03]  /*00a0*/  LDG.E.CONSTANT R0, desc[UR6][R2.64] ;  /* 0x0000000602007981 */ /* 0x002166000c1e9900 */
[----:B---3--:R-:W-:Y:S01]  /*00b0*/  IMAD.WIDE.U32 R4, R9, 0x4, R4 ;  /* 0x0000000409047825 */ /* 0x008fe200078e0004 */
[----:B0-----:R-:W-:-:S04]  /*00c0*/  IADD3 R2, P0, PT, R6, 0x20, RZ ;  /* 0x0000002006027810 */ /* 0x001fc80007f1e0ff */
[----:B------:R-:W-:-:S09]  /*00d0*/  IADD3.X R3, PT, PT, RZ, R7, RZ, P0, !PT ;  /* 0x00000007ff037210 */ /* 0x000fd200007fe4ff */
.L_x_0:
[----:B------:R-:W2:Y:S04]  /*00e0*/  LDG.E.CONSTANT R8, desc[UR6][R2.64+-0x20] ;  /* 0xffffe00602087981 */ /* 0x000ea8000c1e9900 */
[----:B------:R-:W3:Y:S04]  /*00f0*/  LDG.E.CONSTANT R10, desc[UR6][R2.64+-0x1c] ;  /* 0xffffe406020a7981 */ /* 0x000ee8000c1e9900 */
[----:B------:R-:W4:Y:S04]  /*0100*/  LDG.E.CONSTANT R12, desc[UR6][R2.64+-0x18] ;  /* 0xffffe806020c7981 */ /* 0x000f28000c1e9900 */
        /* <DEDUP_REMOVED lines=12> */
[----:B------:R-:W4:Y:S01]  /*01d0*/  LDG.E.CONSTANT R7, desc[UR6][R2.64+0x1c] ;  /* 0x00001c0602077981 */ /* 0x000f22000c1e9900 */
[----:B------:R-:W-:-:S04]  /*01e0*/  UIADD3 UR4, UPT, UPT, UR4, 0x10, URZ ;  /* 0x0000001004047890 */ /* 0x000fc8000fffe0ff */
[----:B------:R-:W-:Y:S01]  /*01f0*/  UISETP.NE.AND UP0, UPT, UR4, 0x100, UPT ;  /* 0x000001000400788c */ /* 0x000fe2000bf05270 */
[----:B--2--5:R-:W-:-:S04]  /*0200*/  FADD R8, -R0, R8 ;  /* 0x0000000800087221 */ /* 0x024fc80000000100 */
[----:B------:R-:W-:Y:S01]  /*0210*/  FMUL R8, R8, 1.4426950216293334961 ;  /* 0x3fb8aa3b08087820 */ /* 0x000fe20000400000 */
[C---:B---3--:R-:W-:Y:S01]  /*0220*/  FADD R10, -R0.reuse, R10 ;  /* 0x0000000a000a7221 */ /* 0x048fe20000000100 */
[----:B----4-:R-:W-:-:S03]  /*0230*/  FADD R12, -R0, R12 ;  /* 0x0000000c000c7221 */ /* 0x010fc60000000100 */
[----:B------:R-:W-:Y:S01]  /*0240*/  FSETP.GEU.AND P2, PT, R8, -126, PT ;  /* 0xc2fc00000800780b */ /* 0x000fe20003f4e000 */
[----:B------:R-:W-:Y:S01]  /*0250*/  FMUL R14, R10, 1.4426950216293334961 ;  /* 0x3fb8aa3b0a0e7820 */ /* 0x000fe20000400000 */
[----:B------:R-:W-:Y:S01]  /*0260*/  FMUL R16, R12, 1.4426950216293334961 ;  /* 0x3fb8aa3b0c107820 */ /* 0x000fe20000400000 */
[----:B------:R-:W-:-:S03]  /*0270*/  FADD R18, -R0, R18 ;  /* 0x0000001200127221 */ /* 0x000fc60000000100 */
[----:B------:R-:W-:Y:S01]  /*0280*/  FSETP.GEU.AND P3, PT, R14, -126, PT ;  /* 0xc2fc00000e00780b */ /* 0x000fe20003f6e000 */
[----:B------:R-:W-:Y:S01]  /*0290*/  FADD R6, -R0, R6 ;  /* 0x0000000600067221 */ /* 0x000fe20000000100 */
[----:B------:R-:W-:Y:S01]  /*02a0*/  FMUL R10, R18, 1.4426950216293334961 ;  /* 0x3fb8aa3b120a7820 */ /* 0x000fe20000400000 */
[----:B------:R-:W-:Y:S02]  /*02b0*/  FSETP.GEU.AND P4, PT, R16, -126, PT ;  /* 0xc2fc00001000780b */ /* 0x000fe40003f8e000 */
[----:B------:R-:W-:Y:S01]  /*02c0*/  FMUL R22, R6, 1.4426950216293334961 ;  /* 0x3fb8aa3b06167820 */ /* 0x000fe20000400000 */
[----:B------:R-:W-:Y:S01]  /*02d0*/  FADD R29, -R0, R29 ;  /* 0x0000001d001d7221 */ /* 0x000fe20000000100 */
[----:B------:R-:W-:Y:S01]  /*02e0*/  @!P2 FMUL R8, R8, 0.5 ;  /* 0x3f0000000808a820 */ /* 0x000fe20000400000 */
[----:B------:R-:W-:Y:S01]  /*02f0*/  FSETP.GEU.AND P5, PT, R10, -126, PT ;  /* 0xc2fc00000a00780b */ /* 0x000fe20003fae000 */
[----:B------:R-:W-:Y:S01]  /*0300*/  FADD R27, -R0, R27 ;  /* 0x0000001b001b7221 */ /* 0x000fe20000000100 */
[----:B------:R-:W-:Y:S01]  /*0310*/  FMUL R20, R29, 1.4426950216293334961 ;  /* 0x3fb8aa3b1d147820 */ /* 0x000fe20000400000 */
[----:B------:R-:W0:Y:S01]  /*0320*/  MUFU.EX2 R12, R8 ;  /* 0x00000008000c7308 */ /* 0x000e220000000800 */
[----:B------:R-:W-:Y:S01]  /*0330*/  FSETP.GEU.AND P6, PT, R22, -126, PT ;  /* 0xc2fc00001600780b */ /* 0x000fe20003fce000 */
[----:B------:R-:W-:Y:S01]  /*0340*/  @!P3 FMUL R14, R14, 0.5 ;  /* 0x3f0000000e0eb820 */ /* 0x000fe20000400000 */
[----:B------:R-:W-:Y:S01]  /*0350*/  FMUL R18, R27, 1.4426950216293334961 ;  /* 0x3fb8aa3b1b127820 */ /* 0x000fe20000400000 */
[----:B------:R-:W-:Y:S01]  /*0360*/  FADD R25, -R0, R25 ;  /* 0x0000001900197221 */ /* 0x000fe20000000100 */
[----:B------:R-:W-:Y:S01]  /*0370*/  @!P4 FMUL R16, R16, 0.5 ;  /* 0x3f0000001010c820 */ /* 0x000fe20000400000 */
[----:B------:R-:W-:Y:S01]  /*0380*/  FSETP.GEU.AND P0, PT, R20, -126, PT ;  /* 0xc2fc00001400780b */ /* 0x000fe20003f0e000 */
[----:B------:R-:W-:Y:S01]  /*0390*/  FADD R24, -R0, R23 ;  /* 0x0000001700187221 */ /* 0x000fe20000000100 */
[----:B------:R-:W1:Y:S01]  /*03a0*/  MUFU.EX2 R14, R14 ;  /* 0x0000000e000e7308 */ /* 0x000e620000000800 */
[----:B------:R-:W-:Y:S01]  /*03b0*/  FSETP.GEU.AND P1, PT, R18, -126, PT ;  /* 0xc2fc00001200780b */ /* 0x000fe20003f2e000 */
[----:B------:R-:W-:Y:S01]  /*03c0*/  @!P5 FMUL R10, R10, 0.5 ;  /* 0x3f0000000a0ad820 */ /* 0x000fe20000400000 */
[----:B------:R-:W-:-:S03]  /*03d0*/  FADD R19, -R0, R19 ;  /* 0x0000001300137221 */ /* 0x000fc60000000100 */
[----:B------:R-:W-:Y:S01]  /*03e0*/  @!P6 FMUL R22, R22, 0.5 ;  /* 0x3f0000001616e820 */ /* 0x000fe20000400000 */
[----:B------:R-:W-:Y:S01]  /*03f0*/  FADD R17, -R0, R17 ;  /* 0x0000001100117221 */ /* 0x000fe20000000100 */
[----:B------:R2:W3:Y:S01]  /*0400*/  MUFU.EX2 R6, R16 ;  /* 0x0000001000067308 */ /* 0x0004e20000000800 */
[----:B0-----:R-:W-:Y:S01]  /*0410*/  @!P2 FMUL R12, R12, R12 ;  /* 0x0000000c0c0ca220 */ /* 0x001fe20000400000 */
[----:B------:R-:W-:Y:S01]  /*0420*/  FADD R15, -R0, R15 ;  /* 0x0000000f000f7221 */ /* 0x000fe20000000100 */
[----:B------:R-:W-:Y:S01]  /*0430*/  @!P0 FMUL R20, R20, 0.5 ;  /* 0x3f00000014148820 */ /* 0x000fe20000400000 */
[----:B------:R-:W-:Y:S01]  /*0440*/  FMUL R17, R17, 1.4426950216293334961 ;  /* 0x3fb8aa3b11117820 */ /* 0x000fe20000400000 */
[----:B------:R-:W-:Y:S01]  /*0450*/  FADD R23, R12, R21 ;  /* 0x000000150c177221 */ /* 0x000fe20000000000 */
[----:B------:R-:W-:Y:S01]  /*0460*/  FMUL R21, R24, 1.4426950216293334961 ;  /* 0x3fb8aa3b18157820 */ /* 0x000fe20000400000 */
[----:B------:R-:W-:Y:S01]  /*0470*/  @!P1 FMUL R18, R18, 0.5 ;  /* 0x3f00000012129820 */ /* 0x000fe20000400000 */
[----:B------:R-:W0:Y:S01]  /*0480*/  MUFU.EX2 R10, R10 ;  /* 0x0000000a000a7308 */ /* 0x000e220000000800 */
[----:B--2---:R-:W-:Y:S01]  /*0490*/  FMUL R16, R25, 1.4426950216293334961 ;  /* 0x3fb8aa3b19107820 */ /* 0x004fe20000400000 */
[----:B-1----:R-:W-:Y:S01]  /*04a0*/  @!P3 FMUL R14, R14, R14 ;  /* 0x0000000e0e0eb220 */ /* 0x002fe20000400000 */
[----:B------:R-:W-:Y:S01]  /*04b0*/  FSETP.GEU.AND P3, PT, R21, -126, PT ;  /* 0xc2fc00001500780b */ /* 0x000fe20003f6e000 */
[----:B------:R-:W-:Y:S01]  /*04c0*/  FMUL R15, R15, 1.4426950216293334961 ;  /* 0x3fb8aa3b0f0f7820 */ /* 0x000fe20000400000 */
[----:B------:R-:W-:Y:S01]  /*04d0*/  FADD R13, -R0, R13 ;  /* 0x0000000d000d7221 */ /* 0x000fe20000000100 */
[----:B------:R-:W-:Y:S01]  /*04e0*/  FSETP.GEU.AND P2, PT, R16, -126, PT ;  /* 0xc2fc00001000780b */ /* 0x000fe20003f4e000 */
[----:B------:R-:W-:Y:S01]  /*04f0*/  FADD R23, R23, R14 ;  /* 0x0000000e17177221 */ /* 0x000fe20000000000 */
[----:B------:R-:W1:Y:S01]  /*0500*/  MUFU.EX2 R8, R22 ;  /* 0x0000001600087308 */ /* 0x000e620000000800 */
[----:B------:R-:W-:Y:S01]  /*0510*/  FMUL R14, R19, 1.4426950216293334961 ;  /* 0x3fb8aa3b130e7820 */ /* 0x000fe20000400000 */
[----:B---3--:R-:W-:Y:S01]  /*0520*/  @!P4 FMUL R6, R6, R6 ;  /* 0x000000060606c220 */ /* 0x008fe20000400000 */
[----:B------:R-:W-:Y:S01]  /*0530*/  FMUL R13, R13, 1.4426950216293334961 ;  /* 0x3fb8aa3b0d0d7820 */ /* 0x000fe20000400000 */
[C---:B------:R-:W-:Y:S01]  /*0540*/  FADD R11, -R0.reuse, R11 ;  /* 0x0000000b000b7221 */ /* 0x040fe20000000100 */
[----:B------:R-:W-:Y:S01]  /*0550*/  FADD R9, -R0, R9 ;  /* 0x0000000900097221 */ /* 0x000fe20000000100 */
[----:B------:R-:W-:Y:S01]  /*0560*/  FSETP.GEU.AND P4, PT, R14, -126, PT ;  /* 0xc2fc00000e00780b */ /* 0x000fe20003f8e000 */
[----:B------:R-:W-:Y:S01]  /*0570*/  FADD R23, R23, R6 ;  /* 0x0000000617177221 */ /* 0x000fe20000000000 */
[----:B------:R-:W2:Y:S01]  /*0580*/  MUFU.EX2 R12, R20 ;  /* 0x00000014000c7308 */ /* 0x000ea20000000800 */
[----:B0-----:R-:W-:Y:S01]  /*0590*/  @!P5 FMUL R10, R10, R10 ;  /* 0x0000000a0a0ad220 */ /* 0x001fe20000400000 */
[----:B------:R-:W-:Y:S01]  /*05a0*/  @!P3 FMUL R21, R21, 0.5 ;  /* 0x3f0000001515b820 */ /* 0x000fe20000400000 */
[----:B------:R-:W-:Y:S01]  /*05b0*/  @!P2 FMUL R16, R16, 0.5 ;  /* 0x3f0000001010a820 */ /* 0x000fe20000400000 */
[----:B------:R-:W-:Y:S01]  /*05c0*/  FSETP.GEU.AND P5, PT, R17, -126, PT ;  /* 0xc2fc00001100780b */ /* 0x000fe20003fae000 */
[----:B------:R-:W-:Y:S01]  /*05d0*/  FMUL R11, R11, 1.4426950216293334961 ;  /* 0x3fb8aa3b0b0b7820 */ /* 0x000fe20000400000 */
[----:B------:R-:W-:Y:S01]  /*05e0*/  FADD R23, R23, R10 ;  /* 0x0000000a17177221 */ /* 0x000fe20000000000 */
[----:B------:R-:W-:Y:S01]  /*05f0*/  FMUL R9, R9, 1.4426950216293334961 ;  /* 0x3fb8aa3b09097820 */ /* 0x000fe20000400000 */
[----:B------:R-:W0:Y:S01]  /*0600*/  MUFU.EX2 R18, R18 ;  /* 0x0000001200127308 */ /* 0x000e220000000800 */
[----:B-1----:R-:W-:Y:S01]  /*0610*/  @!P6 FMUL R8, R8, R8 ;  /* 0x000000080808e220 */ /* 0x002fe20000400000 */
[----:B------:R-:W-:Y:S01]  /*0620*/  FSETP.GEU.AND P6, PT, R15, -126, PT ;  /* 0xc2fc00000f00780b */ /* 0x000fe20003fce000 */
[----:B------:R-:W-:Y:S01]  /*0630*/  @!P4 FMUL R14, R14, 0.5 ;  /* 0x3f0000000e0ec820 */ /* 0x000fe20000400000 */
[----:B------:R-:W-:Y:S01]  /*0640*/  FADD R7, -R0, R7 ;  /* 0x0000000700077221 */ /* 0x000fe20000000100 */
[----:B------:R-:W-:-:S03]  /*0650*/  FADD R23, R23, R8 ;  /* 0x0000000817177221 */ /* 0x000fc60000000000 */
[----:B------:R-:W1:Y:S01]  /*0660*/  MUFU.EX2 R16, R16 ;  /* 0x0000001000107308 */ /* 0x000e620000000800 */
[----:B--2---:R-:W-:Y:S01]  /*0670*/  @!P0 FMUL R12, R12, R12 ;  /* 0x0000000c0c0c8220 */ /* 0x004fe20000400000 */
[----:B------:R-:W-:Y:S01]  /*0680*/  FSETP.GEU.AND P0, PT, R13, -126, PT ;  /* 0xc2fc00000d00780b */ /* 0x000fe20003f0e000 */
[----:B------:R-:W-:Y:S01]  /*0690*/  @!P5 FMUL R17, R17, 0.5 ;  /* 0x3f0000001111d820 */ /* 0x000fe20000400000 */
[----:B------:R-:W-:Y:S01]  /*06a0*/  FMUL R7, R7, 1.4426950216293334961 ;  /* 0x3fb8aa3b07077820 */ /* 0x000fe20000400000 */
[----:B------:R-:W-:Y:S02]  /*06b0*/  FADD R23, R23, R12 ;  /* 0x0000000c17177221 */ /* 0x000fe40000000000 */
[----:B------:R-:W-:Y:S01]  /*06c0*/  @!P6 FMUL R15, R15, 0.5 ;  /* 0x3f0000000f0fe820 */ /* 0x000fe20000400000 */
[----:B------:R-:W2:Y:S01]  /*06d0*/  MUFU.EX2 R21, R21 ;  /* 0x0000001500157308 */ /* 0x000ea20000000800 */
[----:B0-----:R-:W-:Y:S01]  /*06e0*/  @!P1 FMUL R18, R18, R18 ;  /* 0x0000001212129220 */ /* 0x001fe20000400000 */
[----:B------:R-:W-:-:S03]  /*06f0*/  FSETP.GEU.AND P1, PT, R11, -126, PT ;  /* 0xc2fc00000b00780b */ /* 0x000fc60003f2e000 */
[----:B------:R-:W-:Y:S02]  /*0700*/  FADD R23, R23, R18 ;  /* 0x0000001217177221 */ /* 0x000fe40000000000 */
[----:B------:R-:W-:Y:S01]  /*0710*/  @!P0 FMUL R13, R13, 0.5 ;  /* 0x3f0000000d0d8820 */ /* 0x000fe20000400000 */
[----:B------:R-:W0:Y:S01]  /*0720*/  MUFU.EX2 R14, R14 ;  /* 0x0000000e000e7308 */ /* 0x000e220000000800 */
[----:B-1----:R-:W-:Y:S01]  /*0730*/  @!P2 FMUL R16, R16, R16 ;  /* 0x000000101010a220 */ /* 0x002fe20000400000 */
[----:B------:R-:W-:-:S03]  /*0740*/  FSETP.GEU.AND P2, PT, R9, -126, PT ;  /* 0xc2fc00000900780b */ /* 0x000fc60003f4e000 */
[----:B------:R-:W-:Y:S02]  /*0750*/  FADD R16, R23, R16 ;  /* 0x0000001017107221 */ /* 0x000fe40000000000 */
[----:B------:R-:W-:Y:S01]  /*0760*/  @!P1 FMUL R11, R11, 0.5 ;  /* 0x3f0000000b0b9820 */ /* 0x000fe20000400000 */
[----:B------:R-:W1:Y:S01]  /*0770*/  MUFU.EX2 R6, R17 ;  /* 0x0000001100067308 */ /* 0x000e620000000800 */
[----:B--2---:R-:W-:Y:S01]  /*0780*/  @!P3 FMUL R21, R21, R21 ;  /* 0x000000151515b220 */ /* 0x004fe20000400000 */
[----:B------:R-:W-:-:S03]  /*0790*/  FSETP.GEU.AND P3, PT, R7, -126, PT ;  /* 0xc2fc00000700780b */ /* 0x000fc60003f6e000 */
[----:B------:R-:W-:Y:S02]  /*07a0*/  FADD R21, R16, R21 ;  /* 0x0000001510157221 */ /* 0x000fe40000000000 */
[----:B------:R-:W-:Y:S01]  /*07b0*/  @!P2 FMUL R9, R9, 0.5 ;  /* 0x3f0000000909a820 */ /* 0x000fe20000400000 */
[----:B------:R-:W2:Y:S01]  /*07c0*/  MUFU.EX2 R8, R15 ;  /* 0x0000000f00087308 */ /* 0x000ea20000000800 */
[----:B0-----:R-:W-:-:S04]  /*07d0*/  @!P4 FMUL R14, R14, R14 ;  /* 0x0000000e0e0ec220 */ /* 0x001fc80000400000 */
[----:B------:R-:W-:Y:S02]  /*07e0*/  FADD R21, R21, R14 ;  /* 0x0000000e15157221 */ /* 0x000fe40000000000 */
[----:B------:R-:W-:Y:S01]  /*07f0*/  @!P3 FMUL R7, R7, 0.5 ;  /* 0x3f0000000707b820 */ /* 0x000fe20000400000 */
[----:B------:R-:W0:Y:S01]  /*0800*/  MUFU.EX2 R10, R13 ;  /* 0x0000000d000a7308 */ /* 0x000e220000000800 */
[----:B-1----:R-:W-:-:S04]  /*0810*/  @!P5 FMUL R6, R6, R6 ;  /* 0x000000060606d220 */ /* 0x002fc80000400000 */
[----:B------:R-:W-:-:S03]  /*0820*/  FADD R21, R21, R6 ;  /* 0x0000000615157221 */ /* 0x000fc60000000000 */
[----:B------:R-:W1:Y:S01]  /*0830*/  MUFU.EX2 R12, R11 ;  /* 0x0000000b000c7308 */ /* 0x000e620000000800 */
[----:B--2---:R-:W-:-:S04]  /*0840*/  @!P6 FMUL R8, R8, R8 ;  /* 0x000000080808e220 */ /* 0x004fc80000400000 */
[----:B------:R-:W-:-:S03]  /*0850*/  FADD R21, R21, R8 ;  /* 0x0000000815157221 */ /* 0x000fc60000000000 */
[----:B------:R-:W2:Y:S01]  /*0860*/  MUFU.EX2 R14, R9 ;  /* 0x00000009000e7308 */ /* 0x000ea20000000800 */
[----:B0-----:R-:W-:Y:S01]  /*0870*/  @!P0 FMUL R10, R10, R10 ;  /* 0x0000000a0a0a8220 */ /* 0x001fe20000400000 */
[----:B------:R-:W-:-:S03]  /*0880*/  IADD3 R2, P0, PT, R2, 0x40, RZ ;  /* 0x0000004002027810 */ /* 0x000fc60007f1e0ff */
[----:B------:R-:W-:Y:S01]  /*0890*/  FADD R21, R21, R10 ;  /* 0x0000000a15157221 */ /* 0x000fe20000000000 */
[----:B------:R-:W-:Y:S02]  /*08a0*/  IADD3.X R3, PT, PT, RZ, R3, RZ, P0, !PT ;  /* 0x00000003ff037210 */ /* 0x000fe400007fe4ff */
[----:B------:R-:W0:Y:S01]  /*08b0*/  MUFU.EX2 R6, R7 ;  /* 0x0000000700067308 */ /* 0x000e220000000800 */
[----:B-1----:R-:W-:-:S04]  /*08c0*/  @!P1 FMUL R12, R12, R12 ;  /* 0x0000000c0c0c9220 */ /* 0x002fc80000400000 */
[----:B------:R-:W-:Y:S01]  /*08d0*/  FADD R21, R21, R12 ;  /* 0x0000000c15157221 */ /* 0x000fe20000000000 */
[----:B--2---:R-:W-:-:S04]  /*08e0*/  @!P2 FMUL R14, R14, R14 ;  /* 0x0000000e0e0ea220 */ /* 0x004fc80000400000 */
[----:B------:R-:W-:Y:S01]  /*08f0*/  FADD R21, R21, R14 ;  /* 0x0000000e15157221 */ /* 0x000fe20000000000 */
[----:B0-----:R-:W-:-:S04]  /*0900*/  @!P3 FMUL R6, R6, R6 ;  /* 0x000000060606b220 */ /* 0x001fc80000400000 */
[----:B------:R-:W-:Y:S01]  /*0910*/  FADD R21, R21, R6 ;  /* 0x0000000615157221 */ /* 0x000fe20000000000 */
[----:B------:R-:W-:Y:S06]  /*0920*/  BRA.U UP0, `(.L_x_0) ;  /* 0xfffffff500ec7547 */ /* 0x000fec000b83ffff */
[----:B------:R-:W-:Y:S01]  /*0930*/  STG.E desc[UR6][R4.64], R21 ;  /* 0x0000001504007986 */ /* 0x000fe2000c101906 */
[----:B------:R-:W-:Y:S05]  /*0940*/  EXIT ;  /* 0x000000000000794d */ /* 0x000fea0003800000 */
.L_x_1:
[----:B------:R-:W-:-:S00]  /*0950*/  BRA `(.L_x_1) ;  /* 0xfffffffc00fc7947 */ /* 0x000fc0000383ffff */
[----:B------:R-:W-:-:S00]  /*0960*/  NOP ;  /* 0x0000000000007918 */ /* 0x000fc00000000000 */
        /* <DEDUP_REMOVED lines=9> */
.L_x_18:


//--------------------- .text.my_kernel_kernel0   --------------------------
	.section	.text.my_kernel_kernel0,"ax",@progbits
	.align	128
        .global         my_kernel_kernel0
        .type           my_kernel_kernel0,@function
        .size           my_kernel_kernel0,(.L_x_19 - my_kernel_kernel0)
        .other          my_kernel_kernel0,@"STO_CUDA_ENTRY STV_DEFAULT"
my_kernel_kernel0:
.text.my_kernel_kernel0:
[----:B------:R-:W-:Y:S01]  /*0000*/  LDC R1, c[0x0][0x37c] ;  /* 0x0000df00ff017b82 */ /* 0x000fe20000000800 */
[----:B------:R-:W0:Y:S07]  /*0010*/  S2R R0, SR_CTAID.X ;  /* 0x0000000000007919 */ /* 0x000e2e0000002500 */
[----:B------:R-:W1:Y:S01]  /*0020*/  LDC.64 R2, c[0x0][0x380] ;  /* 0x0000e000ff027b82 */ /* 0x000e620000000a00 */
[----:B------:R-:W2:Y:S01]  /*0030*/  LDCU.64 UR6, c[0x0][0x358] ;  /* 0x00006b00ff0677ac */ /* 0x000ea20008000a00 */
[----:B------:R-:W0:Y:S02]  /*0040*/  S2R R5, SR_TID.X ;  /* 0x0000000000057919 */ /* 0x000e240000002100 */
[----:B0-----:R-:W-:-:S04]  /*0050*/  IMAD R7, R0, 0x100, R5 ;  /* 0x0000010000077824 */ /* 0x001fc800078e0205 */
[----:B-1----:R-:W-:-:S05]  /*0060*/  IMAD.WIDE.U32 R2, R7, 0x4, R2 ;  /* 0x0000000407027825 */ /* 0x002fca00078e0002 */
[----:B--2---:R-:W2:Y:S04]  /*0070*/  LDG.E.CONSTANT R20, desc[UR6][R2.64] ;  /* 0x0000000602147981 */ /* 0x004ea8000c1e9900 */
[----:B------:R-:W2:Y:S04]  /*0080*/  LDG.E.CONSTANT R23, desc[UR6][R2.64+0x10] ;  /* 0x0000100602177981 */ /* 0x000ea8000c1e9900 */
[----:B------:R-:W3:Y:S04]  /*0090*/  LDG.E.CONSTANT R27, desc[UR6][R2.64+0x20] ;  /* 0x00002006021b7981 */ /* 0x000ee8000c1e9900 */
[----:B------:R-:W3:Y:S04]  /*00a0*/  LDG.E.CONSTANT R24, desc[UR6][R2.64+0x30] ;  /* 0x0000300602187981 */ /* 0x000ee8000c1e9900 */
[----:B------:R-:W4:Y:S04]  /*00b0*/  LDG.E.CONSTANT R21, desc[UR6][R2.64+0x40] ;  /* 0x0000400602157981 */ /* 0x000f28000c1e9900 */
[----:B------:R-:W4:Y:S04]  /*00c0*/  LDG.E.CONSTANT R18, desc[UR6][R2.64+0x50] ;  /* 0x0000500602127981 */ /* 0x000f28000c1e9900 */
[----:B------:R-:W5:Y:S04]  /*00d0*/  LDG.E.CONSTANT R4, desc[UR6][R2.64+0x60] ;  /* 0x0000600602047981 */ /* 0x000f68000c1e9900 */
        /* <DEDUP_REMOVED lines=14> */
[----:B------:R-:W5:Y:S01]  /*01c0*/  LDG.E.CONSTANT R25, desc[UR6][R2.64+0x150] ;  /* 0x0001500602197981 */ /* 0x000f62000c1e9900 */
[----:B------:R-:W0:Y:S01]  /*01d0*/  S2UR UR5, SR_CgaCtaId ;  /* 0x00000000000579c3 */ /* 0x000e220000008800 */
[----:B------:R-:W-:-:S07]  /*01e0*/  UMOV UR4, 0x400 ;  /* 0x0000040000047882 */ /* 0x000fce0000000000 */
[----:B------:R-:W-:Y:S01]  /*01f0*/  BAR.SYNC.DEFER_BLOCKING 0x0 ;  /* 0x0000000000007b1d */ /* 0x000fe20000010000 */
[----:B--2---:R-:W-:-:S05]  /*0200*/  FMNMX3 R20, R20, -3.40282306073709652508e+38, R23, !PT ;  /* 0xff7ffffd14147876 */ /* 0x004fca0007800017 */
[----:B------:R-:W2:Y:S01]  /*0210*/  LDG.E.CONSTANT R23, desc[UR6][R2.64+0x170] ;  /* 0x0001700602177981 */ /* 0x000ea2000c1e9900 */
[----:B---3--:R-:W-:-:S03]  /*0220*/  FMNMX3 R24, R20, R27, R24, !PT ;  /* 0x0000001b14187276 */ /* 0x008fc60007800018 */
[----:B------:R-:W2:Y:S04]  /*0230*/  LDG.E.CONSTANT R20, desc[UR6][R2.64+0x160] ;  /* 0x0001600602147981 */ /* 0x000ea8000c1e9900 */
[----:B------:R-:W3:Y:S01]  /*0240*/  LDG.E.CONSTANT R27, desc[UR6][R2.64+0x3f0] ;  /* 0x0003f006021b7981 */ /* 0x000ee2000c1e9900 */
[----:B----4-:R-:W-:-:S03]  /*0250*/  FMNMX3 R24, R24, R21, R18, !PT ;  /* 0x0000001518187276 */ /* 0x010fc60007800012 */
[----:B------:R-:W4:Y:S04]  /*0260*/  LDG.E.CONSTANT R18, desc[UR6][R2.64+0x180] ;  /* 0x0001800602127981 */ /* 0x000f28000c1e9900 */
[----:B------:R-:W4:Y:S01]  /*0270*/  LDG.E.CONSTANT R21, desc[UR6][R2.64+0x190] ;  /* 0x0001900602157981 */ /* 0x000f22000c1e9900 */
[----:B-----5:R-:W-:-:S03]  /*0280*/  FMNMX3 R24, R24, R4, R7, !PT ;  /* 0x0000000418187276 */ /* 0x020fc60007800007 */
[----:B------:R-:W5:Y:S04]  /*0290*/  LDG.E.CONSTANT R4, desc[UR6][R2.64+0x1a0] ;  /* 0x0001a00602047981 */ /* 0x000f68000c1e9900 */
[----:B------:R-:W5:Y:S01]  /*02a0*/  LDG.E.CONSTANT R7, desc[UR6][R2.64+0x1b0] ;  /* 0x0001b00602077981 */ /* 0x000f62000c1e9900 */
[----:B------:R-:W-:-:S03]  /*02b0*/  FMNMX3 R24, R24, R6, R9, !PT ;  /* 0x0000000618187276 */ /* 0x000fc60007800009 */
[----:B------:R-:W3:Y:S04]  /*02c0*/  LDG.E.CONSTANT R6, desc[UR6][R2.64+0x1c0] ;  /* 0x0001c00602067981 */ /* 0x000ee8000c1e9900 */
[----:B------:R-:W3:Y:S01]  /*02d0*/  LDG.E.CONSTANT R9, desc[UR6][R2.64+0x1d0] ;  /* 0x0001d00602097981 */ /* 0x000ee2000c1e9900 */
        /* <DEDUP_REMOVED lines=18> */
[----:B--2---:R-:W-:-:S03]  /*0400*/  FMNMX3 R24, R24, R20, R23, !PT ;  /* 0x0000001418187276 */ /* 0x004fc60007800017 */
[----:B------:R-:W2:Y:S04]  /*0410*/  LDG.E.CONSTANT R23, desc[UR6][R2.64+0x2a0] ;  /* 0x0002a00602177981 */ /* 0x000ea8000c1e9900 */
[----:B------:R-:W2:Y:S01]  /*0420*/  LDG.E.CONSTANT R20, desc[UR6][R2.64+0x2b0] ;  /* 0x0002b00602147981 */ /* 0x000ea2000c1e9900 */
[----:B----4-:R-:W-:-:S03]  /*0430*/  FMNMX3 R24, R24, R18, R21, !PT ;  /* 0x0000001218187276 */ /* 0x010fc60007800015 */
[----:B------:R-:W4:Y:S04]  /*0440*/  LDG.E.CONSTANT R18, desc[UR6][R2.64+0x2c0] ;  /* 0x0002c00602127981 */ /* 0x000f28000c1e9900 */
[----:B------:R-:W4:Y:S01]  /*0450*/  LDG.E.CONSTANT R21, desc[UR6][R2.64+0x2d0] ;  /* 0x0002d00602157981 */ /* 0x000f22000c1e9900 */
[----:B-----5:R-:W-:-:S03]  /*0460*/  FMNMX3 R24, R24, R4, R7, !PT ;  /* 0x0000000418187276 */ /* 0x020fc60007800007 */
[----:B------:R-:W5:Y:S04]  /*0470*/  LDG.E.CONSTANT R7, desc[UR6][R2.64+0x2e0] ;  /* 0x0002e00602077981 */ /* 0x000f68000c1e9900 */
[----:B------:R-:W5:Y:S01]  /*0480*/  LDG.E.CONSTANT R4, desc[UR6][R2.64+0x2f0] ;  /* 0x0002f00602047981 */ /* 0x000f62000c1e9900 */
[----:B---3--:R-:W-:-:S03]  /*0490*/  FMNMX3 R24, R24, R6, R9, !PT ;  /* 0x0000000618187276 */ /* 0x008fc60007800009 */
        /* <DEDUP_REMOVED lines=19> */
[----:B------:R-:W3:Y:S04]  /*05d0*/  LDG.E.CONSTANT R24, desc[UR6][R2.64+0x3d0] ;  /* 0x0003d00602187981 */ /* 0x000ee8000c1e9900 */
[----:B------:R-:W3:Y:S01]  /*05e0*/  LDG.E.CONSTANT R22, desc[UR6][R2.64+0x3e0] ;  /* 0x0003e00602167981 */ /* 0x000ee2000c1e9900 */
[----:B0-----:R-:W-:Y:S01]  /*05f0*/  ULEA UR4, UR5, UR4, 0x18 ;  /* 0x0000000405047291 */ /* 0x001fe2000f8ec0ff */
[----:B------:R-:W-:-:S05]  /*0600*/  ISETP.GT.U32.AND P0, PT, R5, 0x1, PT ;  /* 0x000000010500780c */ /* 0x000fca0003f04070 */
[----:B------:R-:W-:Y:S02]  /*0610*/  LEA R5, R5, UR4, 0x2 ;  /* 0x0000000405057c11 */ /* 0x000fe4000f8e10ff */
[----:B--2---:R-:W-:-:S04]  /*0620*/  FMNMX3 R20, R26, R23, R20, !PT ;  /* 0x000000171a147276 */ /* 0x004fc80007800014 */
[----:B----4-:R-:W-:-:S04]  /*0630*/  FMNMX3 R18, R20, R18, R21, !PT ;  /* 0x0000001214127276 */ /* 0x010fc80007800015 */
[----:B-----5:R-:W-:-:S04]  /*0640*/  FMNMX3 R4, R18, R7, R4, !PT ;  /* 0x0000000712047276 */ /* 0x020fc80007800004 */
[----:B---3--:R-:W-:-:S04]  /*0650*/  FMNMX3 R4, R4, R9, R6, !PT ;  /* 0x0000000904047276 */ /* 0x008fc80007800006 */
[----:B------:R-:W-:-:S04]  /*0660*/  FMNMX3 R4, R4, R11, R8, !PT ;  /* 0x0000000b04047276 */ /* 0x000fc80007800008 */
[----:B------:R-:W-:-:S04]  /*0670*/  FMNMX3 R4, R4, R13, R10, !PT ;  /* 0x0000000d04047276 */ /* 0x000fc8000780000a */
[----:B------:R-:W-:-:S04]  /*0680*/  FMNMX3 R4, R4, R15, R12, !PT ;  /* 0x0000000f04047276 */ /* 0x000fc8000780000c */
[----:B------:R-:W-:-:S04]  /*0690*/  FMNMX3 R4, R4, R17, R14, !PT ;  /* 0x0000001104047276 */ /* 0x000fc8000780000e */
[----:B------:R-:W-:-:S04]  /*06a0*/  FMNMX3 R4, R4, R19, R16, !PT ;  /* 0x0000001304047276 */ /* 0x000fc80007800010 */
[----:B------:R-:W-:-:S04]  /*06b0*/  FMNMX3 R4, R4, R25, R24, !PT ;  /* 0x0000001904047276 */ /* 0x000fc80007800018 */
[----:B------:R-:W-:-:S05]  /*06c0*/  FMNMX3 R4, R4, R22, R27, !PT ;  /* 0x0000001604047276 */ /* 0x000fca000780001b */
[----:B------:R-:W-:Y:S01]  /*06d0*/  STS [R5], R4 ;  /* 0x0000000405007388 */ /* 0x000fe20000000800 */
[----:B------:R-:W-:Y:S06]  /*06e0*/  BAR.SYNC.DEFER_BLOCKING 0x0 ;  /* 0x0000000000007b1d */ /* 0x000fec0000010000 */
[----:B------:R-:W-:Y:S04]  /*06f0*/  @!P0 LDS R2, [R5] ;  /* 0x0000000005028984 */ /* 0x000fe80000000800 */
[----:B------:R-:W0:Y:S02]  /*0700*/  @!P0 LDS R3, [R5+0x8] ;  /* 0x0000080005038984 */ /* 0x000e240000000800 */
[----:B0-----:R-:W-:-:S05]  /*0710*/  @!P0 FMNMX R6, R2, R3, !PT ;  /* 0x0000000302068209 */ /* 0x001fca0007800000 */
[----:B------:R-:W-:Y:S04]  /*0720*/  @!P0 STS [R5], R6 ;  /* 0x0000000605008388 */ /* 0x000fe80000000800 */
[----:B------:R-:W-:Y:S04]  /*0730*/  @!P0 LDS R2, [R5] ;  /* 0x0000000005028984 */ /* 0x000fe80000000800 */
[----:B------:R-:W0:Y:S02]  /*0740*/  @!P0 LDS R3, [R5+0x4] ;  /* 0x0000040005038984 */ /* 0x000e240000000800 */
[----:B0-----:R-:W-:-:S02]  /*0750*/  @!P0 FMNMX R8, R2, R3, !PT ;  /* 0x0000000302088209 */ /* 0x001fc40007800000 */
[----:B------:R-:W0:Y:S03]  /*0760*/  LDC.64 R2, c[0x0][0x388] ;  /* 0x0000e200ff027b82 */ /* 0x000e260000000a00 */
[----:B------:R-:W-:Y:S05]  /*0770*/  @!P0 STS [R5], R8 ;  /* 0x0000000805008388 */ /* 0x000fea0000000800 */
[----:B------:R-:W-:Y:S06]  /*0780*/  BAR.SYNC.DEFER_BLOCKING 0x0 ;  /* 0x0000000000007b1d */ /* 0x000fec0000010000 */
[----:B------:R-:W1:Y:S01]  /*0790*/  LDS R7, [UR4] ;  /* 0x00000004ff077984 */ /* 0x000e620008000800 */
[----:B0-----:R-:W-:-:S05]  /*07a0*/  IMAD.WIDE.U32 R2, R0, 0x4, R2 ;  /* 0x0000000400027825 */ /* 0x001fca00078e0002 */
[----:B-1----:R-:W-:Y:S01]  /*07b0*/  STG.E desc[UR6][R2.64], R7 ;  /* 0x0000000702007986 */ /* 0x002fe2000c101906 */
[----:B------:R-:W-:Y:S05]  /*07c0*/  EXIT ;  /* 0x000000000000794d */ /* 0x000fea0003800000 */
.L_x_2:
        /* <DEDUP_REMOVED lines=11> */
.L_x_19:


//--------------------- .text.my_kernel_kernel2   --------------------------
	.section	.text.my_kernel_kernel2,"ax",@progbits
	.align	128
        .global         my_kernel_kernel2
        .type           my_kernel_kernel2,@function
        .size           my_kernel_kernel2,(.L_x_17 - my_kernel_kernel2)
        .other          my_kernel_kernel2,@"STO_CUDA_ENTRY STV_DEFAULT"
my_kernel_kernel2:
.text.my_kernel_kernel2:
[----:B------:R-:W-:Y:S01]  /*0000*/  LDC R1, c[0x0][0x37c] ;  /* 0x0000df00ff017b82 */ /* 0x000fe20000000800 */
[----:B------:R-:W0:Y:S07]  /*0010*/  S2R R2, SR_CTAID.X ;  /* 0x0000000000027919 */ /* 0x000e2e0000002500 */
[----:B------:R-:W1:Y:S01]  /*0020*/  LDC.64 R4, c[0x0][0x388] ;  /* 0x0000e200ff047b82 */ /* 0x000e620000000a00 */
[----:B------:R-:W2:Y:S01]  /*0030*/  LDCU.64 UR4, c[0x0][0x358] ;  /* 0x00006b00ff0477ac */ /* 0x000ea20008000a00 */
[----:B------:R-:W0:Y:S06]  /*0040*/  S2R R3, SR_TID.X ;  /* 0x0000000000037919 */ /* 0x000e2c0000002100 */
[----:B------:R-:W3:Y:S08]  /*0050*/  LDC.64 R6, c[0x0][0x390] ;  /* 0x0000e400ff067b82 */ /* 0x000ef00000000a00 */
[----:B------:R-:W4:Y:S01]  /*0060*/  LDC.64 R8, c[0x0][0x398] ;  /* 0x0000e600ff087b82 */ /* 0x000f220000000a00 */
[----:B0-----:R-:W-:-:S04]  /*0070*/  IMAD R2, R2, 0x2, R3 ;  /* 0x0000000202027824 */ /* 0x001fc800078e0203 */
[----:B-1----:R-:W-:Y:S01]  /*0080*/  IMAD.WIDE.U32 R4, R2, 0x4, R4 ;  /* 0x0000000402047825 */ /* 0x002fe200078e0004 */
[----:B------:R-:W-:-:S05]  /*0090*/  SHF.R.U32.HI R3, RZ, 0x8, R2 ;  /* 0x00000008ff037819 */ /* 0x000fca0000011602 */
[C---:B---3--:R-:W-:Y:S01]  /*00a0*/  IMAD.WIDE.U32 R6, R3.reuse, 0x4, R6 ;  /* 0x0000000403067825 */ /* 0x048fe200078e0006 */
[----:B--2---:R-:W2:Y:S05]  /*00b0*/  LDG.E.CONSTANT R4, desc[UR4][R4.64] ;  /* 0x0000000404047981 */ /* 0x004eaa000c1e9900 */
[----:B------:R-:W2:Y:S01]  /*00c0*/  LDG.E.CONSTANT R7, desc[UR4][R6.64] ;  /* 0x0000000406077981 */ /* 0x000ea2000c1e9900 */
[----:B----4-:R-:W-:-:S06]  /*00d0*/  IMAD.WIDE.U32 R8, R3, 0x4, R8 ;  /* 0x0000000403087825 */ /* 0x010fcc00078e0008 */
[----:B------:R-:W3:Y:S01]  /*00e0*/  LDG.E.CONSTANT R9, desc[UR4][R8.64] ;  /* 0x0000000408097981 */ /* 0x000ee2000c1e9900 */
[----:B------:R-:W-:Y:S01]  /*00f0*/  BSSY.RECONVERGENT B0, `(.L_x_3) ;  /* 0x0000012000007945 */ /* 0x000fe20003800200 */
[----:B--2---:R-:W-:-:S04]  /*0100*/  FADD R0, R4, -R7 ;  /* 0x8000000704007221 */ /* 0x004fc80000000000 */
[----:B------:R-:W-:Y:S01]  /*0110*/  FMUL R3, R0, 1.4426950216293334961 ;  /* 0x3fb8aa3b00037820 */ /* 0x000fe20000400000 */
[----:B---3--:R-:W0:Y:S04]  /*0120*/  MUFU.RCP R10, R9 ;  /* 0x00000009000a7308 */ /* 0x008e280000001000 */
[----:B------:R-:W-:-:S13]  /*0130*/  FSETP.GEU.AND P0, PT, R3, -126, PT ;  /* 0xc2fc00000300780b */ /* 0x000fda0003f0e000 */
[----:B------:R-:W-:Y:S01]  /*0140*/  @!P0 FMUL R3, R3, 0.5 ;  /* 0x3f00000003038820 */ /* 0x000fe20000400000 */
[----:B0-----:R-:W-:-:S03]  /*0150*/  FFMA R11, -R9, R10, 1 ;  /* 0x3f800000090b7423 */ /* 0x001fc6000000010a */
[----:B------:R-:W0:Y:S01]  /*0160*/  MUFU.EX2 R0, R3 ;  /* 0x0000000300007308 */ /* 0x000e220000000800 */
[----:B------:R-:W-:Y:S01]  /*0170*/  FFMA R11, R10, R11, R10 ;  /* 0x0000000b0a0b7223 */ /* 0x000fe2000000000a */
[----:B0-----:R-:W-:-:S06]  /*0180*/  @!P0 FMUL R0, R0, R0 ;  /* 0x0000000000008220 */ /* 0x001fcc0000400000 */
[----:B------:R-:W0:Y:S01]  /*0190*/  FCHK P0, R0, R9 ;  /* 0x0000000900007302 */ /* 0x000e220000000000 */
[----:B------:R-:W-:-:S04]  /*01a0*/  FFMA R4, R0, R11, RZ ;  /* 0x0000000b00047223 */ /* 0x000fc800000000ff */
[----:B------:R-:W-:-:S04]  /*01b0*/  FFMA R5, -R9, R4, R0 ;  /* 0x0000000409057223 */ /* 0x000fc80000000100 */
[----:B------:R-:W-:Y:S01]  /*01c0*/  FFMA R11, R11, R5, R4 ;  /* 0x000000050b0b7223 */ /* 0x000fe20000000004 */
[----:B0-----:R-:W-:Y:S06]  /*01d0*/  @!P0 BRA `(.L_x_4) ;  /* 0x00000000000c8947 */ /* 0x001fec0003800000 */
[----:B------:R-:W-:-:S07]  /*01e0*/  MOV R4, 0x200 ;  /* 0x0000020000047802 */ /* 0x000fce0000000f00 */
[----:B------:R-:W-:Y:S05]  /*01f0*/  CALL.REL.NOINC `($__internal_0_$__cuda_sm3x_div_rn_noftz_f32_slowpath) ;  /* 0x0000000000187944 */ /* 0x000fea0003c00000 */
[----:B------:R-:W-:-:S07]  /*0200*/  IMAD.MOV.U32 R11, RZ, RZ, R0 ;  /* 0x000000ffff0b7224 */ /* 0x000fce00078e0000 */
.L_x_4:
[----:B------:R-:W-:Y:S05]  /*0210*/  BSYNC.RECONVERGENT B0 ;  /* 0x0000000000007941 */ /* 0x000fea0003800200 */
.L_x_3:
[----:B------:R-:W0:Y:S02]  /*0220*/  LDC.64 R4, c[0x0][0x380] ;  /* 0x0000e000ff047b82 */ /* 0x000e240000000a00 */
[----:B0-----:R-:W-:-:S05]  /*0230*/  IMAD.WIDE.U32 R2, R2, 0x4, R4 ;  /* 0x0000000402027825 */ /* 0x001fca00078e0004 */
[----:B------:R-:W-:Y:S01]  /*0240*/  STG.E desc[UR4][R2.64], R11 ;  /* 0x0000000b02007986 */ /* 0x000fe2000c101904 */
[----:B------:R-:W-:Y:S05]  /*0250*/  EXIT ;  /* 0x000000000000794d */ /* 0x000fea0003800000 */
        .weak           $__internal_0_$__cuda_sm3x_div_rn_noftz_f32_slowpath
        .type           $__internal_0_$__cuda_sm3x_div_rn_noftz_f32_slowpath,@function
        .size           $__internal_0_$__cuda_sm3x_div_rn_noftz_f32_slowpath,(.L_x_17 - $__internal_0_$__cuda_sm3x_div_rn_noftz_f32_slowpath)
$__internal_0_$__cuda_sm3x_div_rn_noftz_f32_slowpath:
[----:B------:R-:W-:Y:S01]  /*0260*/  SHF.R.U32.HI R5, RZ, 0x17, R9 ;  /* 0x00000017ff057819 */ /* 0x000fe20000011609 */
[----:B------:R-:W-:Y:S01]  /*0270*/  BSSY.RECONVERGENT B1, `(.L_x_5) ;  /* 0x0000064000017945 */ /* 0x000fe20003800200 */
[--C-:B------:R-:W-:Y:S01]  /*0280*/  SHF.R.U32.HI R3, RZ, 0x17, R0.reuse ;  /* 0x00000017ff037819 */ /* 0x100fe20000011600 */
[----:B------:R-:W-:Y:S01]  /*0290*/  IMAD.MOV.U32 R7, RZ, RZ, R0 ;  /* 0x000000ffff077224 */ /* 0x000fe200078e0000 */
[----:B------:R-:W-:Y:S02]  /*02a0*/  LOP3.LUT R6, R5, 0xff, RZ, 0xc0, !PT ;  /* 0x000000ff05067812 */ /* 0x000fe400078ec0ff */
[----:B------:R-:W-:-:S03]  /*02b0*/  LOP3.LUT R5, R3, 0xff, RZ, 0xc0, !PT ;  /* 0x000000ff03057812 */ /* 0x000fc600078ec0ff */
[----:B------:R-:W-:Y:S02]  /*02c0*/  VIADD R11, R6, 0xffffffff ;  /* 0xffffffff060b7836 */ /* 0x000fe40000000000 */
[----:B------:R-:W-:-:S03]  /*02d0*/  VIADD R10, R5, 0xffffffff ;  /* 0xffffffff050a7836 */ /* 0x000fc60000000000 */
[----:B------:R-:W-:-:S04]  /*02e0*/  ISETP.GT.U32.AND P0, PT, R11, 0xfd, PT ;  /* 0x000000fd0b00780c */ /* 0x000fc80003f04070 */
[----:B------:R-:W-:-:S13]  /*02f0*/  ISETP.GT.U32.OR P0, PT, R10, 0xfd, P0 ;  /* 0x000000fd0a00780c */ /* 0x000fda0000704470 */
[----:B------:R-:W-:Y:S01]  /*0300*/  @!P0 IMAD.MOV.U32 R8, RZ, RZ, RZ ;  /* 0x000000ffff088224 */ /* 0x000fe200078e00ff */
[----:B------:R-:W-:Y:S06]  /*0310*/  @!P0 BRA `(.L_x_6) ;  /* 0x0000000000608947 */ /* 0x000fec0003800000 */
[----:B------:R-:W-:Y:S01]  /*0320*/  FSETP.GTU.FTZ.AND P0, PT, |R0|, +INF , PT ;  /* 0x7f8000000000780b */ /* 0x000fe20003f1c200 */
[----:B------:R-:W-:Y:S01]  /*0330*/  IMAD.MOV.U32 R3, RZ, RZ, R9 ;  /* 0x000000ffff037224 */ /* 0x000fe200078e0009 */
[----:B------:R-:W-:-:S04]  /*0340*/  FSETP.GTU.FTZ.AND P1, PT, |R9|, +INF , PT ;  /* 0x7f8000000900780b */ /* 0x000fc80003f3c200 */
[----:B------:R-:W-:-:S13]  /*0350*/  PLOP3.LUT P0, PT, P0, P1, PT, 0xf8, 0x8f ;  /* 0x00000000008f781c */ /* 0x000fda0000703f70 */
[----:B------:R-:W-:Y:S05]  /*0360*/  @P0 BRA `(.L_x_7) ;  /* 0x00000004004c0947 */ /* 0x000fea0003800000 */
[----:B------:R-:W-:-:S13]  /*0370*/  LOP3.LUT P0, RZ, R9, 0x7fffffff, R7, 0xc8, !PT ;  /* 0x7fffffff09ff7812 */ /* 0x000fda000780c807 */
[----:B------:R-:W-:Y:S05]  /*0380*/  @!P0 BRA `(.L_x_8) ;  /* 0x00000004003c8947 */ /* 0x000fea0003800000 */
[C---:B------:R-:W-:Y:S02]  /*0390*/  FSETP.NEU.FTZ.AND P2, PT, |R0|.reuse, +INF , PT ;  /* 0x7f8000000000780b */ /* 0x040fe40003f5d200 */
[----:B------:R-:W-:Y:S02]  /*03a0*/  FSETP.NEU.FTZ.AND P1, PT, |R3|, +INF , PT ;  /* 0x7f8000000300780b */ /* 0x000fe40003f3d200 */
[----:B------:R-:W-:-:S11]  /*03b0*/  FSETP.NEU.FTZ.AND P0, PT, |R0|, +INF , PT ;  /* 0x7f8000000000780b */ /* 0x000fd60003f1d200 */
[----:B------:R-:W-:Y:S05]  /*03c0*/  @!P1 BRA !P2, `(.L_x_8) ;  /* 0x00000004002c9947 */ /* 0x000fea0005000000 */
[----:B------:R-:W-:-:S04]  /*03d0*/  LOP3.LUT P2, RZ, R7, 0x7fffffff, RZ, 0xc0, !PT ;  /* 0x7fffffff07ff7812 */ /* 0x000fc8000784c0ff */
[----:B------:R-:W-:-:S13]  /*03e0*/  PLOP3.LUT P1, PT, P1, P2, PT, 0x2f, 0xf2 ;  /* 0x0000000000f2781c */ /* 0x000fda0000f24577 */
[----:B------:R-:W-:Y:S05]  /*03f0*/  @P1 BRA `(.L_x_9) ;  /* 0x0000000400181947 */ /* 0x000fea0003800000 */
[----:B------:R-:W-:-:S04]  /*0400*/  LOP3.LUT P1, RZ, R9, 0x7fffffff, RZ, 0xc0, !PT ;  /* 0x7fffffff09ff7812 */ /* 0x000fc8000782c0ff */
[----:B------:R-:W-:-:S13]  /*0410*/  PLOP3.LUT P0, PT, P0, P1, PT, 0x2f, 0xf2 ;  /* 0x0000000000f2781c */ /* 0x000fda0000702577 */
[----:B------:R-:W-:Y:S05]  /*0420*/  @P0 BRA `(.L_x_10) ;  /* 0x0000000400000947 */ /* 0x000fea0003800000 */
[----:B------:R-:W-:Y:S02]  /*0430*/  ISETP.GE.AND P0, PT, R10, RZ, PT ;  /* 0x000000ff0a00720c */ /* 0x000fe40003f06270 */
[----:B------:R-:W-:-:S11]  /*0440*/  ISETP.GE.AND P1, PT, R11, RZ, PT ;  /* 0x000000ff0b00720c */ /* 0x000fd60003f26270 */
[----:B------:R-:W-:Y:S02]  /*0450*/  @P0 IMAD.MOV.U32 R8, RZ, RZ, RZ ;  /* 0x000000ffff080224 */ /* 0x000fe400078e00ff */
[----:B------:R-:W-:Y:S01]  /*0460*/  @!P0 FFMA R7, R0, 1.84467440737095516160e+19, RZ ;  /* 0x5f80000000078823 */ /* 0x000fe200000000ff */
[----:B------:R-:W-:Y:S02]  /*0470*/  @!P0 IMAD.MOV.U32 R8, RZ, RZ, -0x40 ;  /* 0xffffffc0ff088424 */ /* 0x000fe400078e00ff */
[----:B------:R-:W-:Y:S02]  /*0480*/  @!P1 FFMA R9, R3, 1.84467440737095516160e+19, RZ ;  /* 0x5f80000003099823 */ /* 0x000fe400000000ff */
[----:B------:R-:W-:-:S07]  /*0490*/  @!P1 VIADD R8, R8, 0x40 ;  /* 0x0000004008089836 */ /* 0x000fce0000000000 */
.L_x_6:
[----:B------:R-:W-:Y:S01]  /*04a0*/  LEA R0, R6, 0xc0800000, 0x17 ;  /* 0xc080000006007811 */ /* 0x000fe200078eb8ff */
[----:B------:R-:W-:Y:S01]  /*04b0*/  VIADD R5, R5, 0xffffff81 ;  /* 0xffffff8105057836 */ /* 0x000fe20000000000 */
[----:B------:R-:W-:Y:S03]  /*04c0*/  BSSY.RECONVERGENT B2, `(.L_x_11) ;  /* 0x0000035000027945 */ /* 0x000fe60003800200 */
[----:B------:R-:W-:Y:S02]  /*04d0*/  IMAD.IADD R9, R9, 0x1, -R0 ;  /* 0x0000000109097824 */ /* 0x000fe400078e0a00 */
[C---:B------:R-:W-:Y:S01]  /*04e0*/  IMAD R0, R5.reuse, -0x800000, R7 ;  /* 0xff80000005007824 */ /* 0x040fe200078e0207 */
[----:B------:R-:W-:Y:S01]  /*04f0*/  IADD3 R5, PT, PT, R5, 0x7f, -R6 ;  /* 0x0000007f05057810 */ /* 0x000fe20007ffe806 */
[----:B------:R-:W0:Y:S01]  /*0500*/  MUFU.RCP R3, R9 ;  /* 0x0000000900037308 */ /* 0x000e220000001000 */
[----:B------:R-:W-:-:S03]  /*0510*/  FADD.FTZ R11, -R9, -RZ ;  /* 0x800000ff090b7221 */ /* 0x000fc60000010100 */
[----:B------:R-:W-:Y:S02]  /*0520*/  IMAD.IADD R5, R5, 0x1, R8 ;  /* 0x0000000105057824 */ /* 0x000fe400078e0208 */
[----:B0-----:R-:W-:-:S04]  /*0530*/  FFMA R10, R3, R11, 1 ;  /* 0x3f800000030a7423 */ /* 0x001fc8000000000b */
[----:B------:R-:W-:-:S04]  /*0540*/  FFMA R12, R3, R10, R3 ;  /* 0x0000000a030c7223 */ /* 0x000fc80000000003 */
[----:B------:R-:W-:-:S04]  /*0550*/  FFMA R3, R0, R12, RZ ;  /* 0x0000000c00037223 */ /* 0x000fc800000000ff */
[----:B------:R-:W-:-:S04]  /*0560*/  FFMA R10, R11, R3, R0 ;  /* 0x000000030b0a7223 */ /* 0x000fc80000000000 */
[----:B------:R-:W-:-:S04]  /*0570*/  FFMA R7, R12, R10, R3 ;  /* 0x0000000a0c077223 */ /* 0x000fc80000000003 */
[----:B------:R-:W-:-:S04]  /*0580*/  FFMA R10, R11, R7, R0 ;  /* 0x000000070b0a7223 */ /* 0x000fc80000000000 */
[----:B------:R-:W-:-:S05]  /*0590*/  FFMA R0, R12, R10, R7 ;  /* 0x0000000a0c007223 */ /* 0x000fca0000000007 */
[----:B------:R-:W-:-:S04]  /*05a0*/  SHF.R.U32.HI R3, RZ, 0x17, R0 ;  /* 0x00000017ff037819 */ /* 0x000fc80000011600 */
[----:B------:R-:W-:-:S05]  /*05b0*/  LOP3.LUT R3, R3, 0xff, RZ, 0xc0, !PT ;  /* 0x000000ff03037812 */ /* 0x000fca00078ec0ff */
[----:B------:R-:W-:-:S04]  /*05c0*/  IMAD.IADD R9, R3, 0x1, R5 ;  /* 0x0000000103097824 */ /* 0x000fc800078e0205 */
[----:B------:R-:W-:-:S05]  /*05d0*/  VIADD R3, R9, 0xffffffff ;  /* 0xffffffff09037836 */ /* 0x000fca0000000000 */
[----:B------:R-:W-:-:S13]  /*05e0*/  ISETP.GE.U32.AND P0, PT, R3, 0xfe, PT ;  /* 0x000000fe0300780c */ /* 0x000fda0003f06070 */
[----:B------:R-:W-:Y:S05]  /*05f0*/  @!P0 BRA `(.L_x_12) ;  /* 0x0000000000808947 */ /* 0x000fea0003800000 */
[----:B------:R-:W-:-:S13]  /*0600*/  ISETP.GT.AND P0, PT, R9, 0xfe, PT ;  /* 0x000000fe0900780c */ /* 0x000fda0003f04270 */
[----:B------:R-:W-:Y:S05]  /*0610*/  @P0 BRA `(.L_x_13) ;  /* 0x00000000006c0947 */ /* 0x000fea0003800000 */
[----:B------:R-:W-:-:S13]  /*0620*/  ISETP.GE.AND P0, PT, R9, 0x1, PT ;  /* 0x000000010900780c */ /* 0x000fda0003f06270 */
[----:B------:R-:W-:Y:S05]  /*0630*/  @P0 BRA `(.L_x_14) ;  /* 0x0000000000740947 */ /* 0x000fea0003800000 */
[----:B------:R-:W-:Y:S02]  /*0640*/  ISETP.GE.AND P0, PT, R9, -0x18, PT ;  /* 0xffffffe80900780c */ /* 0x000fe40003f06270 */
[----:B------:R-:W-:-:S11]  /*0650*/  LOP3.LUT R0, R0, 0x80000000, RZ, 0xc0, !PT ;  /* 0x8000000000007812 */ /* 0x000fd600078ec0ff */
[----:B------:R-:W-:Y:S05]  /*0660*/  @!P0 BRA `(.L_x_14) ;  /* 0x0000000000688947 */ /* 0x000fea0003800000 */
[CCC-:B------:R-:W-:Y:S01]  /*0670*/  FFMA.RZ R3, R12.reuse, R10.reuse, R7.reuse ;  /* 0x0000000a0c037223 */ /* 0x1c0fe2000000c007 */
[C---:B------:R-:W-:Y:S02]  /*0680*/  VIADD R8, R9.reuse, 0x20 ;  /* 0x0000002009087836 */ /* 0x040fe40000000000 */
[CCC-:B------:R-:W-:Y:S01]  /*0690*/  FFMA.RM R6, R12.reuse, R10.reuse, R7.reuse ;  /* 0x0000000a0c067223 */ /* 0x1c0fe20000004007 */
[----:B------:R-:W-:Y:S02]  /*06a0*/  ISETP.NE.AND P2, PT, R9, RZ, PT ;  /* 0x000000ff0900720c */ /* 0x000fe40003f45270 */
[----:B------:R-:W-:Y:S01]  /*06b0*/  LOP3.LUT R5, R3, 0x7fffff, RZ, 0xc0, !PT ;  /* 0x007fffff03057812 */ /* 0x000fe200078ec0ff */
[----:B------:R-:W-:Y:S01]  /*06c0*/  FFMA.RP R3, R12, R10, R7 ;  /* 0x0000000a0c037223 */ /* 0x000fe20000008007 */
[----:B------:R-:W-:Y:S01]  /*06d0*/  IMAD.MOV R7, RZ, RZ, -R9 ;  /* 0x000000ffff077224 */ /* 0x000fe200078e0a09 */
[----:B------:R-:W-:Y:S02]  /*06e0*/  ISETP.NE.AND P1, PT, R9, RZ, PT ;  /* 0x000000ff0900720c */ /* 0x000fe40003f25270 */
[----:B------:R-:W-:-:S02]  /*06f0*/  LOP3.LUT R5, R5, 0x800000, RZ, 0xfc, !PT ;  /* 0x0080000005057812 */ /* 0x000fc400078efcff */
[----:B------:R-:W-:Y:S02]  /*0700*/  FSETP.NEU.FTZ.AND P0, PT, R3, R6, PT ;  /* 0x000000060300720b */ /* 0x000fe40003f1d000 */
[----:B------:R-:W-:Y:S02]  /*0710*/  SHF.L.U32 R8, R5, R8, RZ ;  /* 0x0000000805087219 */ /* 0x000fe400000006ff */
[----:B------:R-:W-:Y:S02]  /*0720*/  SEL R6, R7, RZ, P2 ;  /* 0x000000ff07067207 */ /* 0x000fe40001000000 */
[----:B------:R-:W-:Y:S02]  /*0730*/  ISETP.NE.AND P1, PT, R8, RZ, P1 ;  /* 0x000000ff0800720c */ /* 0x000fe40000f25270 */
[----:B------:R-:W-:Y:S02]  /*0740*/  SHF.R.U32.HI R6, RZ, R6, R5 ;  /* 0x00000006ff067219 */ /* 0x000fe40000011605 */
[----:B------:R-:W-:-:S02]  /*0750*/  PLOP3.LUT P0, PT, P0, P1, PT, 0xf8, 0x8f ;  /* 0x00000000008f781c */ /* 0x000fc40000703f70 */
[----:B------:R-:W-:Y:S02]  /*0760*/  SHF.R.U32.HI R8, RZ, 0x1, R6 ;  /* 0x00000001ff087819 */ /* 0x000fe40000011606 */
[----:B------:R-:W-:-:S04]  /*0770*/  SEL R3, RZ, 0x1, !P0 ;  /* 0x00000001ff037807 */ /* 0x000fc80004000000 */
[----:B------:R-:W-:-:S04]  /*0780*/  LOP3.LUT R3, R3, 0x1, R8, 0xf8, !PT ;  /* 0x0000000103037812 */ /* 0x000fc800078ef808 */
[----:B------:R-:W-:-:S05]  /*0790*/  LOP3.LUT R3, R3, R6, RZ, 0xc0, !PT ;  /* 0x0000000603037212 */ /* 0x000fca00078ec0ff */
[----:B------:R-:W-:-:S05]  /*07a0*/  IMAD.IADD R3, R8, 0x1, R3 ;  /* 0x0000000108037824 */ /* 0x000fca00078e0203 */
[----:B------:R-:W-:Y:S01]  /*07b0*/  LOP3.LUT R0, R3, R0, RZ, 0xfc, !PT ;  /* 0x0000000003007212 */ /* 0x000fe200078efcff */
[----:B------:R-:W-:Y:S06]  /*07c0*/  BRA `(.L_x_14) ;  /* 0x0000000000107947 */ /* 0x000fec0003800000 */
.L_x_13:
[----:B------:R-:W-:-:S04]  /*07d0*/  LOP3.LUT R0, R0, 0x80000000, RZ, 0xc0, !PT ;  /* 0x8000000000007812 */ /* 0x000fc800078ec0ff */
[----:B------:R-:W-:Y:S01]  /*07e0*/  LOP3.LUT R0, R0, 0x7f800000, RZ, 0xfc, !PT ;  /* 0x7f80000000007812 */ /* 0x000fe200078efcff */
[----:B------:R-:W-:Y:S06]  /*07f0*/  BRA `(.L_x_14) ;  /* 0x0000000000047947 */ /* 0x000fec0003800000 */
.L_x_12:
[----:B------:R-:W-:-:S07]  /*0800*/  IMAD R0, R5, 0x800000, R0 ;  /* 0x0080000005007824 */ /* 0x000fce00078e0200 */
.L_x_14:
[----:B------:R-:W-:Y:S05]  /*0810*/  BSYNC.RECONVERGENT B2 ;  /* 0x0000000000027941 */ /* 0x000fea0003800200 */
.L_x_11:
[----:B------:R-:W-:Y:S05]  /*0820*/  BRA `(.L_x_15) ;  /* 0x0000000000207947 */ /* 0x000fea0003800000 */
.L_x_10:
[----:B------:R-:W-:-:S04]  /*0830*/  LOP3.LUT R0, R9, 0x80000000, R7, 0x48, !PT ;  /* 0x8000000009007812 */ /* 0x000fc800078e4807 */
[----:B------:R-:W-:Y:S01]  /*0840*/  LOP3.LUT R0, R0, 0x7f800000, RZ, 0xfc, !PT ;  /* 0x7f80000000007812 */ /* 0x000fe200078efcff */
[----:B------:R-:W-:Y:S06]  /*0850*/  BRA `(.L_x_15) ;  /* 0x0000000000147947 */ /* 0x000fec0003800000 */
.L_x_9:
[----:B------:R-:W-:Y:S01]  /*0860*/  LOP3.LUT R0, R9, 0x80000000, R7, 0x48, !PT ;  /* 0x8000000009007812 */ /* 0x000fe200078e4807 */
[----:B------:R-:W-:Y:S06]  /*0870*/  BRA `(.L_x_15) ;  /* 0x00000000000c7947 */ /* 0x000fec0003800000 */
.L_x_8:
[----:B------:R-:W0:Y:S01]  /*0880*/  MUFU.RSQ R0, -QNAN ;  /* 0xffc0000000007908 */ /* 0x000e220000001400 */
[----:B------:R-:W-:Y:S05]  /*0890*/  BRA `(.L_x_15) ;  /* 0x0000000000047947 */ /* 0x000fea0003800000 */
.L_x_7:
[----:B------:R-:W-:-:S07]  /*08a0*/  FADD.FTZ R0, R0, R3 ;  /* 0x0000000300007221 */ /* 0x000fce0000010000 */
.L_x_15:
[----:B------:R-:W-:Y:S05]  /*08b0*/  BSYNC.RECONVERGENT B1 ;  /* 0x0000000000017941 */ /* 0x000fea0003800200 */
.L_x_5:
[----:B------:R-:W-:-:S04]  /*08c0*/  IMAD.MOV.U32 R5, RZ, RZ, 0x0 ;  /* 0x00000000ff057424 */ /* 0x000fc800078e00ff */
[----:B0-----:R-:W-:Y:S05]  /*08d0*/  RET.REL.NODEC R4 `(my_kernel_kernel2) ;  /* 0xfffffff404c87950 */ /* 0x001fea0003c3ffff */
.L_x_16:
        /* <DEDUP_REMOVED lines=10> */
.L_x_17:


//--------------------- .nv.shared.reserved.0     --------------------------
	.section	.nv.shared.reserved.0,"aw",@nobits
	.weak		__nv_reservedSMEM_offset_0_alias
	.size		__nv_reservedSMEM_offset_0_alias, 0, 64
	.other		__nv_reservedSMEM_offset_0_alias,@"STO_CUDA_RESERVED_SHARED STV_DEFAULT"
__nv_reservedSMEM_offset_0_alias:
	.zero		0
	.zero		64


//--------------------- .nv.shared.my_kernel_kernel0 --------------------------
	.section	.nv.shared.my_kernel_kernel0,"aw",@nobits
	.sectionflags	@""
	.align	4
.nv.shared.my_kernel_kernel0:
	.zero		1040


//--------------------- .nv.constant0.my_kernel_kernel1 --------------------------
	.section	.nv.constant0.my_kernel_kernel1,"a",@progbits
	.sectionflags	@""
	.align	4
.nv.constant0.my_kernel_kernel1:
	.zero		920


//--------------------- .nv.constant0.my_kernel_kernel0 --------------------------
	.section	.nv.constant0.my_kernel_kernel0,"a",@progbits
	.sectionflags	@""
	.align	4
.nv.constant0.my_kernel_kernel0:
	.zero		912


//--------------------- .nv.constant0.my_kernel_kernel2 --------------------------
	.section	.nv.constant0.my_kernel_kernel2,"a",@progbits
	.sectionflags	@""
	.align	4
.nv.constant0.my_kernel_kernel2:
	.zero		928


//--------------------- SYMBOLS --------------------------

	.type		.nv.reservedSmem.offset0,@object
	.size		.nv.reservedSmem.offset0,0x4
	.type		.nv.reservedSmem.cap,@object
	.size		.nv.reservedSmem.cap,0x4
